	.target	sm_90a

	.elftype	@"ET_EXEC"


//--------------------- .note.nv.tkinfo           --------------------------
	.section	.note.nv.tkinfo,"",@"SHT_NOTE"
	.sectionflags	@"SHF_NOTE_NV_TKINFO"
	.tkinfo
        /*0018*/ 	.word	0x00000002
        /*0030*/ 	.string	""
        /*0030*/ 	.string	"ptxas"
        /*0030*/ 	.string	"Cuda compilation tools, release 13.0, V13.0.88"
        /*0030*/ 	.string	"Build cuda_13.0.r13.0/compiler.36424714_0"
        /*0030*/ 	.string	"-arch sm_90a -m 64 "



//--------------------- .note.nv.cuinfo           --------------------------
	.section	.note.nv.cuinfo,"",@"SHT_NOTE"
	.sectionflags	@"SHF_NOTE_NV_CUINFO"
        /*0018*/ 	.short	0x0002
        /*001a*/ 	.short	0x005a
        /*001c*/ 	.short	0x0082
	.zero		2


//--------------------- .nv.info                  --------------------------
	.section	.nv.info,"",@"SHT_CUDA_INFO"
	.align	4


	//----- nvinfo : EIATTR_REGCOUNT
	.align		4
        /*0000*/ 	.byte	0x04, 0x2f
        /*0002*/ 	.short	(.L_12 - .L_11)
	.align		4
.L_11:
        /*0004*/ 	.word	index@(_ZN7cutlass13device_kernelIN5flash19enable_sm80_to_sm89INS1_16FlashAttnFwdSm80INS1_25CollectiveMainloopFwdSm80ILi8ELi2ELb0EN4cute5tupleIJNS5_1CILi128EEENS7_ILi64EEENS7_ILi192EEEEEELi192ENS_6half_tEfNS_4arch4Sm80ELb1ELb0ELb1ELb1ELb1ELb1ELb1ELb0EEENS1_21CollectiveEpilogueFwdINS6_IJS8_SA_S9_EEENS6_IJNS7_ILi1EEESI_SI_EEESC_SE_Li256ELb1ELb1ELb0ELb0EEENS1_19SingleTileSchedulerILb1ELb0ELb1ELi128EEEEEEEEEvNT_6ParamsE)
        /*0008*/ 	.word	0x00000004


	//----- nvinfo : EIATTR_FRAME_SIZE
	.align		4
.L_12:
        /*000c*/ 	.byte	0x04, 0x11
        /*000e*/ 	.short	(.L_14 - .L_13)
	.align		4
.L_13:
        /*0010*/ 	.word	index@(_ZN7cutlass13device_kernelIN5flash19enable_sm80_to_sm89INS1_16FlashAttnFwdSm80INS1_25CollectiveMainloopFwdSm80ILi8ELi2ELb0EN4cute5tupleIJNS5_1CILi128EEENS7_ILi64EEENS7_ILi192EEEEEELi192ENS_6half_tEfNS_4arch4Sm80ELb1ELb0ELb1ELb1ELb1ELb1ELb1ELb0EEENS1_21CollectiveEpilogueFwdINS6_IJS8_SA_S9_EEENS6_IJNS7_ILi1EEESI_SI_EEESC_SE_Li256ELb1ELb1ELb0ELb0EEENS1_19SingleTileSchedulerILb1ELb0ELb1ELi128EEEEEEEEEvNT_6ParamsE)
        /*0014*/ 	.word	0x00000000


	//----- nvinfo : EIATTR_REGCOUNT
	.align		4
.L_14:
        /*0018*/ 	.byte	0x04, 0x2f
        /*001a*/ 	.short	(.L_16 - .L_15)
	.align		4
.L_15:
        /*001c*/ 	.word	index@(_ZN7cutlass13device_kernelIN5flash19enable_sm80_to_sm89INS1_16FlashAttnFwdSm80INS1_25CollectiveMainloopFwdSm80ILi8ELi2ELb0EN4cute5tupleIJNS5_1CILi128EEENS7_ILi64EEENS7_ILi192EEEEEELi192ENS_6half_tEfNS_4arch4Sm80ELb1ELb0ELb1ELb1ELb1ELb0ELb1ELb0EEENS1_21CollectiveEpilogueFwdINS6_IJS8_SA_S9_EEENS6_IJNS7_ILi1EEESI_SI_EEESC_SE_Li256ELb1ELb1ELb0ELb0EEENS1_19SingleTileSchedulerILb1ELb0ELb1ELi128EEEEEEEEEvNT_6ParamsE)
        /*0020*/ 	.word	0x00000004


	//----- nvinfo : EIATTR_FRAME_SIZE
	.align		4
.L_16:
        /*0024*/ 	.byte	0x04, 0x11
        /*0026*/ 	.short	(.L_18 - .L_17)
	.align		4
.L_17:
        /*0028*/ 	.word	index@(_ZN7cutlass13device_kernelIN5flash19enable_sm80_to_sm89INS1_16FlashAttnFwdSm80INS1_25CollectiveMainloopFwdSm80ILi8ELi2ELb0EN4cute5tupleIJNS5_1CILi128EEENS7_ILi64EEENS7_ILi192EEEEEELi192ENS_6half_tEfNS_4arch4Sm80ELb1ELb0ELb1ELb1ELb1ELb0ELb1ELb0EEENS1_21CollectiveEpilogueFwdINS6_IJS8_SA_S9_EEENS6_IJNS7_ILi1EEESI_SI_EEESC_SE_Li256ELb1ELb1ELb0ELb0EEENS1_19SingleTileSchedulerILb1ELb0ELb1ELi128EEEEEEEEEvNT_6ParamsE)
        /*002c*/ 	.word	0x00000000


	//----- nvinfo : EIATTR_REGCOUNT
	.align		4
.L_18:
        /*0030*/ 	.byte	0x04, 0x2f
        /*0032*/ 	.short	(.L_20 - .L_19)
	.align		4
.L_19:
        /*0034*/ 	.word	index@(_ZN7cutlass13device_kernelIN5flash19enable_sm80_to_sm89INS1_16FlashAttnFwdSm80INS1_25CollectiveMainloopFwdSm80ILi8ELi2ELb0EN4cute5tupleIJNS5_1CILi128EEENS7_ILi64EEENS7_ILi192EEEEEELi192ENS_6half_tEfNS_4arch4Sm80ELb1ELb0ELb1ELb0ELb1ELb0ELb1ELb0EEENS1_21CollectiveEpilogueFwdINS6_IJS8_SA_S9_EEENS6_IJNS7_ILi1EEESI_SI_EEESC_SE_Li256ELb0ELb1ELb0ELb0EEENS1_30DynamicPersistentTileSchedulerILi256ELi256ELb0ELb1ELb0EEEEEEEEEvNT_6ParamsE)
        /*0038*/ 	.word	0x00000004


	//----- nvinfo : EIATTR_FRAME_SIZE
	.align		4
.L_20:
        /*003c*/ 	.byte	0x04, 0x11
        /*003e*/ 	.short	(.L_22 - .L_21)
	.align		4
.L_21:
        /*0040*/ 	.word	index@(_ZN7cutlass13device_kernelIN5flash19enable_sm80_to_sm89INS1_16FlashAttnFwdSm80INS1_25CollectiveMainloopFwdSm80ILi8ELi2ELb0EN4cute5tupleIJNS5_1CILi128EEENS7_ILi64EEENS7_ILi192EEEEEELi192ENS_6half_tEfNS_4arch4Sm80ELb1ELb0ELb1ELb0ELb1ELb0ELb1ELb0EEENS1_21CollectiveEpilogueFwdINS6_IJS8_SA_S9_EEENS6_IJNS7_ILi1EEESI_SI_EEESC_SE_Li256ELb0ELb1ELb0ELb0EEENS1_30DynamicPersistentTileSchedulerILi256ELi256ELb0ELb1ELb0EEEEEEEEEvNT_6ParamsE)
        /*0044*/ 	.word	0x00000000


	//----- nvinfo : EIATTR_REGCOUNT
	.align		4
.L_22:
        /*0048*/ 	.byte	0x04, 0x2f
        /*004a*/ 	.short	(.L_24 - .L_23)
	.align		4
.L_23:
        /*004c*/ 	.word	index@(_ZN7cutlass13device_kernelIN5flash19enable_sm80_to_sm89INS1_16FlashAttnFwdSm80INS1_25CollectiveMainloopFwdSm80ILi8ELi2ELb0EN4cute5tupleIJNS5_1CILi128EEENS7_ILi64EEENS7_ILi192EEEEEELi192ENS_6half_tEfNS_4arch4Sm80ELb0ELb1ELb1ELb1ELb1ELb1ELb1ELb0EEENS1_21CollectiveEpilogueFwdINS6_IJS8_SA_S9_EEENS6_IJNS7_ILi1EEESI_SI_EEESC_SE_Li256ELb1ELb1ELb0ELb0EEENS1_19SingleTileSchedulerILb1ELb0ELb1ELi128EEEEEEEEEvNT_6ParamsE)
        /*0050*/ 	.word	0x00000004


	//----- nvinfo : EIATTR_FRAME_SIZE
	.align		4
.L_24:
        /*0054*/ 	.byte	0x04, 0x11
        /*0056*/ 	.short	(.L_26 - .L_25)
	.align		4
.L_25:
        /*0058*/ 	.word	index@(_ZN7cutlass13device_kernelIN5flash19enable_sm80_to_sm89INS1_16FlashAttnFwdSm80INS1_25CollectiveMainloopFwdSm80ILi8ELi2ELb0EN4cute5tupleIJNS5_1CILi128EEENS7_ILi64EEENS7_ILi192EEEEEELi192ENS_6half_tEfNS_4arch4Sm80ELb0ELb1ELb1ELb1ELb1ELb1ELb1ELb0EEENS1_21CollectiveEpilogueFwdINS6_IJS8_SA_S9_EEENS6_IJNS7_ILi1EEESI_SI_EEESC_SE_Li256ELb1ELb1ELb0ELb0EEENS1_19SingleTileSchedulerILb1ELb0ELb1ELi128EEEEEEEEEvNT_6ParamsE)
        /*005c*/ 	.word	0x00000000


	//----- nvinfo : EIATTR_REGCOUNT
	.align		4
.L_26:
        /*0060*/ 	.byte	0x04, 0x2f
        /*0062*/ 	.short	(.L_28 - .L_27)
	.align		4
.L_27:
        /*0064*/ 	.word	index@(_ZN7cutlass13device_kernelIN5flash19enable_sm80_to_sm89INS1_16FlashAttnFwdSm80INS1_25CollectiveMainloopFwdSm80ILi8ELi2ELb0EN4cute5tupleIJNS5_1CILi128EEENS7_ILi64EEENS7_ILi192EEEEEELi192ENS_6half_tEfNS_4arch4Sm80ELb0ELb1ELb1ELb1ELb1ELb0ELb1ELb0EEENS1_21CollectiveEpilogueFwdINS6_IJS8_SA_S9_EEENS6_IJNS7_ILi1EEESI_SI_EEESC_SE_Li256ELb1ELb1ELb0ELb0EEENS1_19SingleTileSchedulerILb1ELb0ELb1ELi128EEEEEEEEEvNT_6ParamsE)
        /*0068*/ 	.word	0x00000004


	//----- nvinfo : EIATTR_FRAME_SIZE
	.align		4
.L_28:
        /*006c*/ 	.byte	0x04, 0x11
        /*006e*/ 	.short	(.L_30 - .L_29)
	.align		4
.L_29:
        /*0070*/ 	.word	index@(_ZN7cutlass13device_kernelIN5flash19enable_sm80_to_sm89INS1_16FlashAttnFwdSm80INS1_25CollectiveMainloopFwdSm80ILi8ELi2ELb0EN4cute5tupleIJNS5_1CILi128EEENS7_ILi64EEENS7_ILi192EEEEEELi192ENS_6half_tEfNS_4arch4Sm80ELb0ELb1ELb1ELb1ELb1ELb0ELb1ELb0EEENS1_21CollectiveEpilogueFwdINS6_IJS8_SA_S9_EEENS6_IJNS7_ILi1EEESI_SI_EEESC_SE_Li256ELb1ELb1ELb0ELb0EEENS1_19SingleTileSchedulerILb1ELb0ELb1ELi128EEEEEEEEEvNT_6ParamsE)
        /*0074*/ 	.word	0x00000000


	//----- nvinfo : EIATTR_REGCOUNT
	.align		4
.L_30:
        /*0078*/ 	.byte	0x04, 0x2f
        /*007a*/ 	.short	(.L_32 - .L_31)
	.align		4
.L_31:
        /*007c*/ 	.word	index@(_ZN7cutlass13device_kernelIN5flash19enable_sm80_to_sm89INS1_16FlashAttnFwdSm80INS1_25CollectiveMainloopFwdSm80ILi8ELi2ELb0EN4cute5tupleIJNS5_1CILi128EEENS7_ILi64EEENS7_ILi192EEEEEELi192ENS_6half_tEfNS_4arch4Sm80ELb0ELb1ELb1ELb0ELb1ELb0ELb1ELb0EEENS1_21CollectiveEpilogueFwdINS6_IJS8_SA_S9_EEENS6_IJNS7_ILi1EEESI_SI_EEESC_SE_Li256ELb0ELb1ELb0ELb0EEENS1_19SingleTileSchedulerILb0ELb0ELb1ELi128EEEEEEEEEvNT_6ParamsE)
        /*0080*/ 	.word	0x00000004


	//----- nvinfo : EIATTR_FRAME_SIZE
	.align		4
.L_32:
        /*0084*/ 	.byte	0x04, 0x11
        /*0086*/ 	.short	(.L_34 - .L_33)
	.align		4
.L_33:
        /*0088*/ 	.word	index@(_ZN7cutlass13device_kernelIN5flash19enable_sm80_to_sm89INS1_16FlashAttnFwdSm80INS1_25CollectiveMainloopFwdSm80ILi8ELi2ELb0EN4cute5tupleIJNS5_1CILi128EEENS7_ILi64EEENS7_ILi192EEEEEELi192ENS_6half_tEfNS_4arch4Sm80ELb0ELb1ELb1ELb0ELb1ELb0ELb1ELb0EEENS1_21CollectiveEpilogueFwdINS6_IJS8_SA_S9_EEENS6_IJNS7_ILi1EEESI_SI_EEESC_SE_Li256ELb0ELb1ELb0ELb0EEENS1_19SingleTileSchedulerILb0ELb0ELb1ELi128EEEEEEEEEvNT_6ParamsE)
        /*008c*/ 	.word	0x00000000


	//----- nvinfo : EIATTR_REGCOUNT
	.align		4
.L_34:
        /*0090*/ 	.byte	0x04, 0x2f
        /*0092*/ 	.short	(.L_36 - .L_35)
	.align		4
.L_35:
        /*0094*/ 	.word	index@(_ZN7cutlass13device_kernelIN5flash19enable_sm80_to_sm89INS1_16FlashAttnFwdSm80INS1_25CollectiveMainloopFwdSm80ILi8ELi2ELb0EN4cute5tupleIJNS5_1CILi128EEENS7_ILi64EEENS7_ILi192EEEEEELi192ENS_6half_tEfNS_4arch4Sm80ELb0ELb0ELb1ELb1ELb1ELb1ELb1ELb0EEENS1_21CollectiveEpilogueFwdINS6_IJS8_SA_S9_EEENS6_IJNS7_ILi1EEESI_SI_EEESC_SE_Li256ELb1ELb1ELb0ELb0EEENS1_19SingleTileSchedulerILb1ELb0ELb1ELi128EEEEEEEEEvNT_6ParamsE)
        /*0098*/ 	.word	0x00000004


	//----- nvinfo : EIATTR_FRAME_SIZE
	.align		4
.L_36:
        /*009c*/ 	.byte	0x04, 0x11
        /*009e*/ 	.short	(.L_38 - .L_37)
	.align		4
.L_37:
        /*00a0*/ 	.word	index@(_ZN7cutlass13device_kernelIN5flash19enable_sm80_to_sm89INS1_16FlashAttnFwdSm80INS1_25CollectiveMainloopFwdSm80ILi8ELi2ELb0EN4cute5tupleIJNS5_1CILi128EEENS7_ILi64EEENS7_ILi192EEEEEELi192ENS_6half_tEfNS_4arch4Sm80ELb0ELb0ELb1ELb1ELb1ELb1ELb1ELb0EEENS1_21CollectiveEpilogueFwdINS6_IJS8_SA_S9_EEENS6_IJNS7_ILi1EEESI_SI_EEESC_SE_Li256ELb1ELb1ELb0ELb0EEENS1_19SingleTileSchedulerILb1ELb0ELb1ELi128EEEEEEEEEvNT_6ParamsE)
        /*00a4*/ 	.word	0x00000000


	//----- nvinfo : EIATTR_REGCOUNT
	.align		4
.L_38:
        /*00a8*/ 	.byte	0x04, 0x2f
        /*00aa*/ 	.short	(.L_40 - .L_39)
	.align		4
.L_39:
        /*00ac*/ 	.word	index@(_ZN7cutlass13device_kernelIN5flash19enable_sm80_to_sm89INS1_16FlashAttnFwdSm80INS1_25CollectiveMainloopFwdSm80ILi8ELi2ELb0EN4cute5tupleIJNS5_1CILi128EEENS7_ILi64EEENS7_ILi192EEEEEELi192ENS_6half_tEfNS_4arch4Sm80ELb0ELb0ELb1ELb1ELb1ELb0ELb1ELb0EEENS1_21CollectiveEpilogueFwdINS6_IJS8_SA_S9_EEENS6_IJNS7_ILi1EEESI_SI_EEESC_SE_Li256ELb1ELb1ELb0ELb0EEENS1_19SingleTileSchedulerILb1ELb0ELb1ELi128EEEEEEEEEvNT_6ParamsE)
        /*00b0*/ 	.word	0x00000004


	//----- nvinfo : EIATTR_FRAME_SIZE
	.align		4
.L_40:
        /*00b4*/ 	.byte	0x04, 0x11
        /*00b6*/ 	.short	(.L_42 - .L_41)
	.align		4
.L_41:
        /*00b8*/ 	.word	index@(_ZN7cutlass13device_kernelIN5flash19enable_sm80_to_sm89INS1_16FlashAttnFwdSm80INS1_25CollectiveMainloopFwdSm80ILi8ELi2ELb0EN4cute5tupleIJNS5_1CILi128EEENS7_ILi64EEENS7_ILi192EEEEEELi192ENS_6half_tEfNS_4arch4Sm80ELb0ELb0ELb1ELb1ELb1ELb0ELb1ELb0EEENS1_21CollectiveEpilogueFwdINS6_IJS8_SA_S9_EEENS6_IJNS7_ILi1EEESI_SI_EEESC_SE_Li256ELb1ELb1ELb0ELb0EEENS1_19SingleTileSchedulerILb1ELb0ELb1ELi128EEEEEEEEEvNT_6ParamsE)
        /*00bc*/ 	.word	0x00000000


	//----- nvinfo : EIATTR_REGCOUNT
	.align		4
.L_42:
        /*00c0*/ 	.byte	0x04, 0x2f
        /*00c2*/ 	.short	(.L_44 - .L_43)
	.align		4
.L_43:
        /*00c4*/ 	.word	index@(_ZN7cutlass13device_kernelIN5flash19enable_sm80_to_sm89INS1_16FlashAttnFwdSm80INS1_25CollectiveMainloopFwdSm80ILi8ELi2ELb0EN4cute5tupleIJNS5_1CILi128EEENS7_ILi64EEENS7_ILi192EEEEEELi192ENS_6half_tEfNS_4arch4Sm80ELb0ELb0ELb1ELb0ELb1ELb0ELb1ELb0EEENS1_21CollectiveEpilogueFwdINS6_IJS8_SA_S9_EEENS6_IJNS7_ILi1EEESI_SI_EEESC_SE_Li256ELb0ELb1ELb0ELb0EEENS1_19SingleTileSchedulerILb0ELb0ELb1ELi128EEEEEEEEEvNT_6ParamsE)
        /*00c8*/ 	.word	0x00000004


	//----- nvinfo : EIATTR_FRAME_SIZE
	.align		4
.L_44:
        /*00cc*/ 	.byte	0x04, 0x11
        /*00ce*/ 	.short	(.L_46 - .L_45)
	.align		4
.L_45:
        /*00d0*/ 	.word	index@(_ZN7cutlass13device_kernelIN5flash19enable_sm80_to_sm89INS1_16FlashAttnFwdSm80INS1_25CollectiveMainloopFwdSm80ILi8ELi2ELb0EN4cute5tupleIJNS5_1CILi128EEENS7_ILi64EEENS7_ILi192EEEEEELi192ENS_6half_tEfNS_4arch4Sm80ELb0ELb0ELb1ELb0ELb1ELb0ELb1ELb0EEENS1_21CollectiveEpilogueFwdINS6_IJS8_SA_S9_EEENS6_IJNS7_ILi1EEESI_SI_EEESC_SE_Li256ELb0ELb1ELb0ELb0EEENS1_19SingleTileSchedulerILb0ELb0ELb1ELi128EEEEEEEEEvNT_6ParamsE)
        /*00d4*/ 	.word	0x00000000


	//----- nvinfo : EIATTR_REGCOUNT
	.align		4
.L_46:
        /*00d8*/ 	.byte	0x04, 0x2f
        /*00da*/ 	.short	(.L_48 - .L_47)
	.align		4
.L_47:
        /*00dc*/ 	.word	index@(_ZN7cutlass13device_kernelIN5flash19enable_sm80_to_sm89INS1_16FlashAttnFwdSm80INS1_25CollectiveMainloopFwdSm80ILi8ELi1ELb0EN4cute5tupleIJNS5_1CILi128EEENS7_ILi64EEENS7_ILi192EEEEEELi192ENS_6half_tEfNS_4arch4Sm80ELb1ELb0ELb1ELb1ELb1ELb1ELb1ELb0EEENS1_21CollectiveEpilogueFwdINS6_IJS8_SA_S9_EEENS6_IJNS7_ILi1EEESI_SI_EEESC_SE_Li256ELb1ELb1ELb0ELb0EEENS1_19SingleTileSchedulerILb1ELb0ELb1ELi128EEEEEEEEEvNT_6ParamsE)
        /*00e0*/ 	.word	0x00000004


	//----- nvinfo : EIATTR_FRAME_SIZE
	.align		4
.L_48:
        /*00e4*/ 	.byte	0x04, 0x11
        /*00e6*/ 	.short	(.L_50 - .L_49)
	.align		4
.L_49:
        /*00e8*/ 	.word	index@(_ZN7cutlass13device_kernelIN5flash19enable_sm80_to_sm89INS1_16FlashAttnFwdSm80INS1_25CollectiveMainloopFwdSm80ILi8ELi1ELb0EN4cute5tupleIJNS5_1CILi128EEENS7_ILi64EEENS7_ILi192EEEEEELi192ENS_6half_tEfNS_4arch4Sm80ELb1ELb0ELb1ELb1ELb1ELb1ELb1ELb0EEENS1_21CollectiveEpilogueFwdINS6_IJS8_SA_S9_EEENS6_IJNS7_ILi1EEESI_SI_EEESC_SE_Li256ELb1ELb1ELb0ELb0EEENS1_19SingleTileSchedulerILb1ELb0ELb1ELi128EEEEEEEEEvNT_6ParamsE)
        /*00ec*/ 	.word	0x00000000


	//----- nvinfo : EIATTR_REGCOUNT
	.align		4
.L_50:
        /*00f0*/ 	.byte	0x04, 0x2f
        /*00f2*/ 	.short	(.L_52 - .L_51)
	.align		4
.L_51:
        /*00f4*/ 	.word	index@(_ZN7cutlass13device_kernelIN5flash19enable_sm80_to_sm89INS1_16FlashAttnFwdSm80INS1_25CollectiveMainloopFwdSm80ILi8ELi1ELb0EN4cute5tupleIJNS5_1CILi128EEENS7_ILi64EEENS7_ILi192EEEEEELi192ENS_6half_tEfNS_4arch4Sm80ELb1ELb0ELb1ELb1ELb1ELb0ELb1ELb0EEENS1_21CollectiveEpilogueFwdINS6_IJS8_SA_S9_EEENS6_IJNS7_ILi1EEESI_SI_EEESC_SE_Li256ELb1ELb1ELb0ELb0EEENS1_19SingleTileSchedulerILb1ELb0ELb1ELi128EEEEEEEEEvNT_6ParamsE)
        /*00f8*/ 	.word	0x00000004


	//----- nvinfo : EIATTR_FRAME_SIZE
	.align		4
.L_52:
        /*00fc*/ 	.byte	0x04, 0x11
        /*00fe*/ 	.short	(.L_54 - .L_53)
	.align		4
.L_53:
        /*0100*/ 	.word	index@(_ZN7cutlass13device_kernelIN5flash19enable_sm80_to_sm89INS1_16FlashAttnFwdSm80INS1_25CollectiveMainloopFwdSm80ILi8ELi1ELb0EN4cute5tupleIJNS5_1CILi128EEENS7_ILi64EEENS7_ILi192EEEEEELi192ENS_6half_tEfNS_4arch4Sm80ELb1ELb0ELb1ELb1ELb1ELb0ELb1ELb0EEENS1_21CollectiveEpilogueFwdINS6_IJS8_SA_S9_EEENS6_IJNS7_ILi1EEESI_SI_EEESC_SE_Li256ELb1ELb1ELb0ELb0EEENS1_19SingleTileSchedulerILb1ELb0ELb1ELi128EEEEEEEEEvNT_6ParamsE)
        /*0104*/ 	.word	0x00000000


	//----- nvinfo : EIATTR_REGCOUNT
	.align		4
.L_54:
        /*0108*/ 	.byte	0x04, 0x2f
        /*010a*/ 	.short	(.L_56 - .L_55)
	.align		4
.L_55:
        /*010c*/ 	.word	index@(_ZN7cutlass13device_kernelIN5flash19enable_sm80_to_sm89INS1_16FlashAttnFwdSm80INS1_25CollectiveMainloopFwdSm80ILi8ELi1ELb0EN4cute5tupleIJNS5_1CILi128EEENS7_ILi64EEENS7_ILi192EEEEEELi192ENS_6half_tEfNS_4arch4Sm80ELb1ELb0ELb1ELb0ELb1ELb0ELb1ELb0EEENS1_21CollectiveEpilogueFwdINS6_IJS8_SA_S9_EEENS6_IJNS7_ILi1EEESI_SI_EEESC_SE_Li256ELb0ELb1ELb0ELb0EEENS1_30DynamicPersistentTileSchedulerILi256ELi256ELb0ELb1ELb0EEEEEEEEEvNT_6ParamsE)
        /*0110*/ 	.word	0x00000004


	//----- nvinfo : EIATTR_FRAME_SIZE
	.align		4
.L_56:
        /*0114*/ 	.byte	0x04, 0x11
        /*0116*/ 	.short	(.L_58 - .L_57)
	.align		4
.L_57:
        /*0118*/ 	.word	index@(_ZN7cutlass13device_kernelIN5flash19enable_sm80_to_sm89INS1_16FlashAttnFwdSm80INS1_25CollectiveMainloopFwdSm80ILi8ELi1ELb0EN4cute5tupleIJNS5_1CILi128EEENS7_ILi64EEENS7_ILi192EEEEEELi192ENS_6half_tEfNS_4arch4Sm80ELb1ELb0ELb1ELb0ELb1ELb0ELb1ELb0EEENS1_21CollectiveEpilogueFwdINS6_IJS8_SA_S9_EEENS6_IJNS7_ILi1EEESI_SI_EEESC_SE_Li256ELb0ELb1ELb0ELb0EEENS1_30DynamicPersistentTileSchedulerILi256ELi256ELb0ELb1ELb0EEEEEEEEEvNT_6ParamsE)
        /*011c*/ 	.word	0x00000000


	//----- nvinfo : EIATTR_REGCOUNT
	.align		4
.L_58:
        /*0120*/ 	.byte	0x04, 0x2f
        /*0122*/ 	.short	(.L_60 - .L_59)
	.align		4
.L_59:
        /*0124*/ 	.word	index@(_ZN7cutlass13device_kernelIN5flash19enable_sm80_to_sm89INS1_16FlashAttnFwdSm80INS1_25CollectiveMainloopFwdSm80ILi8ELi1ELb0EN4cute5tupleIJNS5_1CILi128EEENS7_ILi64EEENS7_ILi192EEEEEELi192ENS_6half_tEfNS_4arch4Sm80ELb0ELb1ELb1ELb1ELb1ELb1ELb1ELb0EEENS1_21CollectiveEpilogueFwdINS6_IJS8_SA_S9_EEENS6_IJNS7_ILi1EEESI_SI_EEESC_SE_Li256ELb1ELb1ELb0ELb0EEENS1_19SingleTileSchedulerILb1ELb0ELb1ELi128EEEEEEEEEvNT_6ParamsE)
        /*0128*/ 	.word	0x00000004


	//----- nvinfo : EIATTR_FRAME_SIZE
	.align		4
.L_60:
        /*012c*/ 	.byte	0x04, 0x11
        /*012e*/ 	.short	(.L_62 - .L_61)
	.align		4
.L_61:
        /*0130*/ 	.word	index@(_ZN7cutlass13device_kernelIN5flash19enable_sm80_to_sm89INS1_16FlashAttnFwdSm80INS1_25CollectiveMainloopFwdSm80ILi8ELi1ELb0EN4cute5tupleIJNS5_1CILi128EEENS7_ILi64EEENS7_ILi192EEEEEELi192ENS_6half_tEfNS_4arch4Sm80ELb0ELb1ELb1ELb1ELb1ELb1ELb1ELb0EEENS1_21CollectiveEpilogueFwdINS6_IJS8_SA_S9_EEENS6_IJNS7_ILi1EEESI_SI_EEESC_SE_Li256ELb1ELb1ELb0ELb0EEENS1_19SingleTileSchedulerILb1ELb0ELb1ELi128EEEEEEEEEvNT_6ParamsE)
        /*0134*/ 	.word	0x00000000


	//----- nvinfo : EIATTR_REGCOUNT
	.align		4
.L_62:
        /*0138*/ 	.byte	0x04, 0x2f
        /*013a*/ 	.short	(.L_64 - .L_63)
	.align		4
.L_63:
        /*013c*/ 	.word	index@(_ZN7cutlass13device_kernelIN5flash19enable_sm80_to_sm89INS1_16FlashAttnFwdSm80INS1_25CollectiveMainloopFwdSm80ILi8ELi1ELb0EN4cute5tupleIJNS5_1CILi128EEENS7_ILi64EEENS7_ILi192EEEEEELi192ENS_6half_tEfNS_4arch4Sm80ELb0ELb1ELb1ELb1ELb1ELb0ELb1ELb0EEENS1_21CollectiveEpilogueFwdINS6_IJS8_SA_S9_EEENS6_IJNS7_ILi1EEESI_SI_EEESC_SE_Li256ELb1ELb1ELb0ELb0EEENS1_19SingleTileSchedulerILb1ELb0ELb1ELi128EEEEEEEEEvNT_6ParamsE)
        /*0140*/ 	.word	0x00000004


	//----- nvinfo : EIATTR_FRAME_SIZE
	.align		4
.L_64:
        /*0144*/ 	.byte	0x04, 0x11
        /*0146*/ 	.short	(.L_66 - .L_65)
	.align		4
.L_65:
        /*0148*/ 	.word	index@(_ZN7cutlass13device_kernelIN5flash19enable_sm80_to_sm89INS1_16FlashAttnFwdSm80INS1_25CollectiveMainloopFwdSm80ILi8ELi1ELb0EN4cute5tupleIJNS5_1CILi128EEENS7_ILi64EEENS7_ILi192EEEEEELi192ENS_6half_tEfNS_4arch4Sm80ELb0ELb1ELb1ELb1ELb1ELb0ELb1ELb0EEENS1_21CollectiveEpilogueFwdINS6_IJS8_SA_S9_EEENS6_IJNS7_ILi1EEESI_SI_EEESC_SE_Li256ELb1ELb1ELb0ELb0EEENS1_19SingleTileSchedulerILb1ELb0ELb1ELi128EEEEEEEEEvNT_6ParamsE)
        /*014c*/ 	.word	0x00000000


	//----- nvinfo : EIATTR_REGCOUNT
	.align		4
.L_66:
        /*0150*/ 	.byte	0x04, 0x2f
        /*0152*/ 	.short	(.L_68 - .L_67)
	.align		4
.L_67:
        /*0154*/ 	.word	index@(_ZN7cutlass13device_kernelIN5flash19enable_sm80_to_sm89INS1_16FlashAttnFwdSm80INS1_25CollectiveMainloopFwdSm80ILi8ELi1ELb0EN4cute5tupleIJNS5_1CILi128EEENS7_ILi64EEENS7_ILi192EEEEEELi192ENS_6half_tEfNS_4arch4Sm80ELb0ELb1ELb1ELb0ELb1ELb0ELb1ELb0EEENS1_21CollectiveEpilogueFwdINS6_IJS8_SA_S9_EEENS6_IJNS7_ILi1EEESI_SI_EEESC_SE_Li256ELb0ELb1ELb0ELb0EEENS1_19SingleTileSchedulerILb0ELb0ELb1ELi128EEEEEEEEEvNT_6ParamsE)
        /*0158*/ 	.word	0x00000004


	//----- nvinfo : EIATTR_FRAME_SIZE
	.align		4
.L_68:
        /*015c*/ 	.byte	0x04, 0x11
        /*015e*/ 	.short	(.L_70 - .L_69)
	.align		4
.L_69:
        /*0160*/ 	.word	index@(_ZN7cutlass13device_kernelIN5flash19enable_sm80_to_sm89INS1_16FlashAttnFwdSm80INS1_25CollectiveMainloopFwdSm80ILi8ELi1ELb0EN4cute5tupleIJNS5_1CILi128EEENS7_ILi64EEENS7_ILi192EEEEEELi192ENS_6half_tEfNS_4arch4Sm80ELb0ELb1ELb1ELb0ELb1ELb0ELb1ELb0EEENS1_21CollectiveEpilogueFwdINS6_IJS8_SA_S9_EEENS6_IJNS7_ILi1EEESI_SI_EEESC_SE_Li256ELb0ELb1ELb0ELb0EEENS1_19SingleTileSchedulerILb0ELb0ELb1ELi128EEEEEEEEEvNT_6ParamsE)
        /*0164*/ 	.word	0x00000000


	//----- nvinfo : EIATTR_REGCOUNT
	.align		4
.L_70:
        /*0168*/ 	.byte	0x04, 0x2f
        /*016a*/ 	.short	(.L_72 - .L_71)
	.align		4
.L_71:
        /*016c*/ 	.word	index@(_ZN7cutlass13device_kernelIN5flash19enable_sm80_to_sm89INS1_16FlashAttnFwdSm80INS1_25CollectiveMainloopFwdSm80ILi8ELi1ELb0EN4cute5tupleIJNS5_1CILi128EEENS7_ILi64EEENS7_ILi192EEEEEELi192ENS_6half_tEfNS_4arch4Sm80ELb0ELb0ELb1ELb1ELb1ELb1ELb1ELb0EEENS1_21CollectiveEpilogueFwdINS6_IJS8_SA_S9_EEENS6_IJNS7_ILi1EEESI_SI_EEESC_SE_Li256ELb1ELb1ELb0ELb0EEENS1_19SingleTileSchedulerILb1ELb0ELb1ELi128EEEEEEEEEvNT_6ParamsE)
        /*0170*/ 	.word	0x00000004


	//----- nvinfo : EIATTR_FRAME_SIZE
	.align		4
.L_72:
        /*0174*/ 	.byte	0x04, 0x11
        /*0176*/ 	.short	(.L_74 - .L_73)
	.align		4
.L_73:
        /*0178*/ 	.word	index@(_ZN7cutlass13device_kernelIN5flash19enable_sm80_to_sm89INS1_16FlashAttnFwdSm80INS1_25CollectiveMainloopFwdSm80ILi8ELi1ELb0EN4cute5tupleIJNS5_1CILi128EEENS7_ILi64EEENS7_ILi192EEEEEELi192ENS_6half_tEfNS_4arch4Sm80ELb0ELb0ELb1ELb1ELb1ELb1ELb1ELb0EEENS1_21CollectiveEpilogueFwdINS6_IJS8_SA_S9_EEENS6_IJNS7_ILi1EEESI_SI_EEESC_SE_Li256ELb1ELb1ELb0ELb0EEENS1_19SingleTileSchedulerILb1ELb0ELb1ELi128EEEEEEEEEvNT_6ParamsE)
        /*017c*/ 	.word	0x00000000


	//----- nvinfo : EIATTR_REGCOUNT
	.align		4
.L_74:
        /*0180*/ 	.byte	0x04, 0x2f
        /*0182*/ 	.short	(.L_76 - .L_75)
	.align		4
.L_75:
        /*0184*/ 	.word	index@(_ZN7cutlass13device_kernelIN5flash19enable_sm80_to_sm89INS1_16FlashAttnFwdSm80INS1_25CollectiveMainloopFwdSm80ILi8ELi1ELb0EN4cute5tupleIJNS5_1CILi128EEENS7_ILi64EEENS7_ILi192EEEEEELi192ENS_6half_tEfNS_4arch4Sm80ELb0ELb0ELb1ELb1ELb1ELb0ELb1ELb0EEENS1_21CollectiveEpilogueFwdINS6_IJS8_SA_S9_EEENS6_IJNS7_ILi1EEESI_SI_EEESC_SE_Li256ELb1ELb1ELb0ELb0EEENS1_19SingleTileSchedulerILb1ELb0ELb1ELi128EEEEEEEEEvNT_6ParamsE)
        /*0188*/ 	.word	0x00000004


	//----- nvinfo : EIATTR_FRAME_SIZE
	.align		4
.L_76:
        /*018c*/ 	.byte	0x04, 0x11
        /*018e*/ 	.short	(.L_78 - .L_77)
	.align		4
.L_77:
        /*0190*/ 	.word	index@(_ZN7cutlass13device_kernelIN5flash19enable_sm80_to_sm89INS1_16FlashAttnFwdSm80INS1_25CollectiveMainloopFwdSm80ILi8ELi1ELb0EN4cute5tupleIJNS5_1CILi128EEENS7_ILi64EEENS7_ILi192EEEEEELi192ENS_6half_tEfNS_4arch4Sm80ELb0ELb0ELb1ELb1ELb1ELb0ELb1ELb0EEENS1_21CollectiveEpilogueFwdINS6_IJS8_SA_S9_EEENS6_IJNS7_ILi1EEESI_SI_EEESC_SE_Li256ELb1ELb1ELb0ELb0EEENS1_19SingleTileSchedulerILb1ELb0ELb1ELi128EEEEEEEEEvNT_6ParamsE)
        /*0194*/ 	.word	0x00000000


	//----- nvinfo : EIATTR_REGCOUNT
	.align		4
.L_78:
        /*0198*/ 	.byte	0x04, 0x2f
        /*019a*/ 	.short	(.L_80 - .L_79)
	.align		4
.L_79:
        /*019c*/ 	.word	index@(_ZN7cutlass13device_kernelIN5flash19enable_sm80_to_sm89INS1_16FlashAttnFwdSm80INS1_25CollectiveMainloopFwdSm80ILi8ELi1ELb0EN4cute5tupleIJNS5_1CILi128EEENS7_ILi64EEENS7_ILi192EEEEEELi192ENS_6half_tEfNS_4arch4Sm80ELb0ELb0ELb1ELb0ELb1ELb0ELb1ELb0EEENS1_21CollectiveEpilogueFwdINS6_IJS8_SA_S9_EEENS6_IJNS7_ILi1EEESI_SI_EEESC_SE_Li256ELb0ELb1ELb0ELb0EEENS1_19SingleTileSchedulerILb0ELb0ELb1ELi128EEEEEEEEEvNT_6ParamsE)
        /*01a0*/ 	.word	0x00000004


	//----- nvinfo : EIATTR_FRAME_SIZE
	.align		4
.L_80:
        /*01a4*/ 	.byte	0x04, 0x11
        /*01a6*/ 	.short	(.L_82 - .L_81)
	.align		4
.L_81:
        /*01a8*/ 	.word	index@(_ZN7cutlass13device_kernelIN5flash19enable_sm80_to_sm89INS1_16FlashAttnFwdSm80INS1_25CollectiveMainloopFwdSm80ILi8ELi1ELb0EN4cute5tupleIJNS5_1CILi128EEENS7_ILi64EEENS7_ILi192EEEEEELi192ENS_6half_tEfNS_4arch4Sm80ELb0ELb0ELb1ELb0ELb1ELb0ELb1ELb0EEENS1_21CollectiveEpilogueFwdINS6_IJS8_SA_S9_EEENS6_IJNS7_ILi1EEESI_SI_EEESC_SE_Li256ELb0ELb1ELb0ELb0EEENS1_19SingleTileSchedulerILb0ELb0ELb1ELi128EEEEEEEEEvNT_6ParamsE)
        /*01ac*/ 	.word	0x00000000


	//----- nvinfo : EIATTR_MIN_STACK_SIZE
	.align		4
.L_82:
        /*01b0*/ 	.byte	0x04, 0x12
        /*01b2*/ 	.short	(.L_84 - .L_83)
	.align		4
.L_83:
        /*01b4*/ 	.word	index@(_ZN7cutlass13device_kernelIN5flash19enable_sm80_to_sm89INS1_16FlashAttnFwdSm80INS1_25CollectiveMainloopFwdSm80ILi8ELi1ELb0EN4cute5tupleIJNS5_1CILi128EEENS7_ILi64EEENS7_ILi192EEEEEELi192ENS_6half_tEfNS_4arch4Sm80ELb0ELb0ELb1ELb0ELb1ELb0ELb1ELb0EEENS1_21CollectiveEpilogueFwdINS6_IJS8_SA_S9_EEENS6_IJNS7_ILi1EEESI_SI_EEESC_SE_Li256ELb0ELb1ELb0ELb0EEENS1_19SingleTileSchedulerILb0ELb0ELb1ELi128EEEEEEEEEvNT_6ParamsE)
        /*01b8*/ 	.word	0x00000000


	//----- nvinfo : EIATTR_MIN_STACK_SIZE
	.align		4
.L_84:
        /*01bc*/ 	.byte	0x04, 0x12
        /*01be*/ 	.short	(.L_86 - .L_85)
	.align		4
.L_85:
        /*01c0*/ 	.word	index@(_ZN7cutlass13device_kernelIN5flash19enable_sm80_to_sm89INS1_16FlashAttnFwdSm80INS1_25CollectiveMainloopFwdSm80ILi8ELi1ELb0EN4cute5tupleIJNS5_1CILi128EEENS7_ILi64EEENS7_ILi192EEEEEELi192ENS_6half_tEfNS_4arch4Sm80ELb0ELb0ELb1ELb1ELb1ELb0ELb1ELb0EEENS1_21CollectiveEpilogueFwdINS6_IJS8_SA_S9_EEENS6_IJNS7_ILi1EEESI_SI_EEESC_SE_Li256ELb1ELb1ELb0ELb0EEENS1_19SingleTileSchedulerILb1ELb0ELb1ELi128EEEEEEEEEvNT_6ParamsE)
        /*01c4*/ 	.word	0x00000000


	//----- nvinfo : EIATTR_MIN_STACK_SIZE
	.align		4
.L_86:
        /*01c8*/ 	.byte	0x04, 0x12
        /*01ca*/ 	.short	(.L_88 - .L_87)
	.align		4
.L_87:
        /*01cc*/ 	.word	index@(_ZN7cutlass13device_kernelIN5flash19enable_sm80_to_sm89INS1_16FlashAttnFwdSm80INS1_25CollectiveMainloopFwdSm80ILi8ELi1ELb0EN4cute5tupleIJNS5_1CILi128EEENS7_ILi64EEENS7_ILi192EEEEEELi192ENS_6half_tEfNS_4arch4Sm80ELb0ELb0ELb1ELb1ELb1ELb1ELb1ELb0EEENS1_21CollectiveEpilogueFwdINS6_IJS8_SA_S9_EEENS6_IJNS7_ILi1EEESI_SI_EEESC_SE_Li256ELb1ELb1ELb0ELb0EEENS1_19SingleTileSchedulerILb1ELb0ELb1ELi128EEEEEEEEEvNT_6ParamsE)
        /*01d0*/ 	.word	0x00000000


	//----- nvinfo : EIATTR_MIN_STACK_SIZE
	.align		4
.L_88:
        /*01d4*/ 	.byte	0x04, 0x12
        /*01d6*/ 	.short	(.L_90 - .L_89)
	.align		4
.L_89:
        /*01d8*/ 	.word	index@(_ZN7cutlass13device_kernelIN5flash19enable_sm80_to_sm89INS1_16FlashAttnFwdSm80INS1_25CollectiveMainloopFwdSm80ILi8ELi1ELb0EN4cute5tupleIJNS5_1CILi128EEENS7_ILi64EEENS7_ILi192EEEEEELi192ENS_6half_tEfNS_4arch4Sm80ELb0ELb1ELb1ELb0ELb1ELb0ELb1ELb0EEENS1_21CollectiveEpilogueFwdINS6_IJS8_SA_S9_EEENS6_IJNS7_ILi1EEESI_SI_EEESC_SE_Li256ELb0ELb1ELb0ELb0EEENS1_19SingleTileSchedulerILb0ELb0ELb1ELi128EEEEEEEEEvNT_6ParamsE)
        /*01dc*/ 	.word	0x00000000


	//----- nvinfo : EIATTR_MIN_STACK_SIZE
	.align		4
.L_90:
        /*01e0*/ 	.byte	0x04, 0x12
        /*01e2*/ 	.short	(.L_92 - .L_91)
	.align		4
.L_91:
        /*01e4*/ 	.word	index@(_ZN7cutlass13device_kernelIN5flash19enable_sm80_to_sm89INS1_16FlashAttnFwdSm80INS1_25CollectiveMainloopFwdSm80ILi8ELi1ELb0EN4cute5tupleIJNS5_1CILi128EEENS7_ILi64EEENS7_ILi192EEEEEELi192ENS_6half_tEfNS_4arch4Sm80ELb0ELb1ELb1ELb1ELb1ELb0ELb1ELb0EEENS1_21CollectiveEpilogueFwdINS6_IJS8_SA_S9_EEENS6_IJNS7_ILi1EEESI_SI_EEESC_SE_Li256ELb1ELb1ELb0ELb0EEENS1_19SingleTileSchedulerILb1ELb0ELb1ELi128EEEEEEEEEvNT_6ParamsE)
        /*01e8*/ 	.word	0x00000000


	//----- nvinfo : EIATTR_MIN_STACK_SIZE
	.align		4
.L_92:
        /*01ec*/ 	.byte	0x04, 0x12
        /*01ee*/ 	.short	(.L_94 - .L_93)
	.align		4
.L_93:
        /*01f0*/ 	.word	index@(_ZN7cutlass13device_kernelIN5flash19enable_sm80_to_sm89INS1_16FlashAttnFwdSm80INS1_25CollectiveMainloopFwdSm80ILi8ELi1ELb0EN4cute5tupleIJNS5_1CILi128EEENS7_ILi64EEENS7_ILi192EEEEEELi192ENS_6half_tEfNS_4arch4Sm80ELb0ELb1ELb1ELb1ELb1ELb1ELb1ELb0EEENS1_21CollectiveEpilogueFwdINS6_IJS8_SA_S9_EEENS6_IJNS7_ILi1EEESI_SI_EEESC_SE_Li256ELb1ELb1ELb0ELb0EEENS1_19SingleTileSchedulerILb1ELb0ELb1ELi128EEEEEEEEEvNT_6ParamsE)
        /*01f4*/ 	.word	0x00000000


	//----- nvinfo : EIATTR_MIN_STACK_SIZE
	.align		4
.L_94:
        /*01f8*/ 	.byte	0x04, 0x12
        /*01fa*/ 	.short	(.L_96 - .L_95)
	.align		4
.L_95:
        /*01fc*/ 	.word	index@(_ZN7cutlass13device_kernelIN5flash19enable_sm80_to_sm89INS1_16FlashAttnFwdSm80INS1_25CollectiveMainloopFwdSm80ILi8ELi1ELb0EN4cute5tupleIJNS5_1CILi128EEENS7_ILi64EEENS7_ILi192EEEEEELi192ENS_6half_tEfNS_4arch4Sm80ELb1ELb0ELb1ELb0ELb1ELb0ELb1ELb0EEENS1_21CollectiveEpilogueFwdINS6_IJS8_SA_S9_EEENS6_IJNS7_ILi1EEESI_SI_EEESC_SE_Li256ELb0ELb1ELb0ELb0EEENS1_30DynamicPersistentTileSchedulerILi256ELi256ELb0ELb1ELb0EEEEEEEEEvNT_6ParamsE)
        /*0200*/ 	.word	0x00000000


	//----- nvinfo : EIATTR_MIN_STACK_SIZE
	.align		4
.L_96:
        /*0204*/ 	.byte	0x04, 0x12
        /*0206*/ 	.short	(.L_98 - .L_97)
	.align		4
.L_97:
        /*0208*/ 	.word	index@(_ZN7cutlass13device_kernelIN5flash19enable_sm80_to_sm89INS1_16FlashAttnFwdSm80INS1_25CollectiveMainloopFwdSm80ILi8ELi1ELb0EN4cute5tupleIJNS5_1CILi128EEENS7_ILi64EEENS7_ILi192EEEEEELi192ENS_6half_tEfNS_4arch4Sm80ELb1ELb0ELb1ELb1ELb1ELb0ELb1ELb0EEENS1_21CollectiveEpilogueFwdINS6_IJS8_SA_S9_EEENS6_IJNS7_ILi1EEESI_SI_EEESC_SE_Li256ELb1ELb1ELb0ELb0EEENS1_19SingleTileSchedulerILb1ELb0ELb1ELi128EEEEEEEEEvNT_6ParamsE)
        /*020c*/ 	.word	0x00000000


	//----- nvinfo : EIATTR_MIN_STACK_SIZE
	.align		4
.L_98:
        /*0210*/ 	.byte	0x04, 0x12
        /*0212*/ 	.short	(.L_100 - .L_99)
	.align		4
.L_99:
        /*0214*/ 	.word	index@(_ZN7cutlass13device_kernelIN5flash19enable_sm80_to_sm89INS1_16FlashAttnFwdSm80INS1_25CollectiveMainloopFwdSm80ILi8ELi1ELb0EN4cute5tupleIJNS5_1CILi128EEENS7_ILi64EEENS7_ILi192EEEEEELi192ENS_6half_tEfNS_4arch4Sm80ELb1ELb0ELb1ELb1ELb1ELb1ELb1ELb0EEENS1_21CollectiveEpilogueFwdINS6_IJS8_SA_S9_EEENS6_IJNS7_ILi1EEESI_SI_EEESC_SE_Li256ELb1ELb1ELb0ELb0EEENS1_19SingleTileSchedulerILb1ELb0ELb1ELi128EEEEEEEEEvNT_6ParamsE)
        /*0218*/ 	.word	0x00000000


	//----- nvinfo : EIATTR_MIN_STACK_SIZE
	.align		4
.L_100:
        /*021c*/ 	.byte	0x04, 0x12
        /*021e*/ 	.short	(.L_102 - .L_101)
	.align		4
.L_101:
        /*0220*/ 	.word	index@(_ZN7cutlass13device_kernelIN5flash19enable_sm80_to_sm89INS1_16FlashAttnFwdSm80INS1_25CollectiveMainloopFwdSm80ILi8ELi2ELb0EN4cute5tupleIJNS5_1CILi128EEENS7_ILi64EEENS7_ILi192EEEEEELi192ENS_6half_tEfNS_4arch4Sm80ELb0ELb0ELb1ELb0ELb1ELb0ELb1ELb0EEENS1_21CollectiveEpilogueFwdINS6_IJS8_SA_S9_EEENS6_IJNS7_ILi1EEESI_SI_EEESC_SE_Li256ELb0ELb1ELb0ELb0EEENS1_19SingleTileSchedulerILb0ELb0ELb1ELi128EEEEEEEEEvNT_6ParamsE)
        /*0224*/ 	.word	0x00000000


	//----- nvinfo : EIATTR_MIN_STACK_SIZE
	.align		4
.L_102:
        /*0228*/ 	.byte	0x04, 0x12
        /*022a*/ 	.short	(.L_104 - .L_103)
	.align		4
.L_103:
        /*022c*/ 	.word	index@(_ZN7cutlass13device_kernelIN5flash19enable_sm80_to_sm89INS1_16FlashAttnFwdSm80INS1_25CollectiveMainloopFwdSm80ILi8ELi2ELb0EN4cute5tupleIJNS5_1CILi128EEENS7_ILi64EEENS7_ILi192EEEEEELi192ENS_6half_tEfNS_4arch4Sm80ELb0ELb0ELb1ELb1ELb1ELb0ELb1ELb0EEENS1_21CollectiveEpilogueFwdINS6_IJS8_SA_S9_EEENS6_IJNS7_ILi1EEESI_SI_EEESC_SE_Li256ELb1ELb1ELb0ELb0EEENS1_19SingleTileSchedulerILb1ELb0ELb1ELi128EEEEEEEEEvNT_6ParamsE)
        /*0230*/ 	.word	0x00000000


	//----- nvinfo : EIATTR_MIN_STACK_SIZE
	.align		4
.L_104:
        /*0234*/ 	.byte	0x04, 0x12
        /*0236*/ 	.short	(.L_106 - .L_105)
	.align		4
.L_105:
        /*0238*/ 	.word	index@(_ZN7cutlass13device_kernelIN5flash19enable_sm80_to_sm89INS1_16FlashAttnFwdSm80INS1_25CollectiveMainloopFwdSm80ILi8ELi2ELb0EN4cute5tupleIJNS5_1CILi128EEENS7_ILi64EEENS7_ILi192EEEEEELi192ENS_6half_tEfNS_4arch4Sm80ELb0ELb0ELb1ELb1ELb1ELb1ELb1ELb0EEENS1_21CollectiveEpilogueFwdINS6_IJS8_SA_S9_EEENS6_IJNS7_ILi1EEESI_SI_EEESC_SE_Li256ELb1ELb1ELb0ELb0EEENS1_19SingleTileSchedulerILb1ELb0ELb1ELi128EEEEEEEEEvNT_6ParamsE)
        /*023c*/ 	.word	0x00000000


	//----- nvinfo : EIATTR_MIN_STACK_SIZE
	.align		4
.L_106:
        /*0240*/ 	.byte	0x04, 0x12
        /*0242*/ 	.short	(.L_108 - .L_107)
	.align		4
.L_107:
        /*0244*/ 	.word	index@(_ZN7cutlass13device_kernelIN5flash19enable_sm80_to_sm89INS1_16FlashAttnFwdSm80INS1_25CollectiveMainloopFwdSm80ILi8ELi2ELb0EN4cute5tupleIJNS5_1CILi128EEENS7_ILi64EEENS7_ILi192EEEEEELi192ENS_6half_tEfNS_4arch4Sm80ELb0ELb1ELb1ELb0ELb1ELb0ELb1ELb0EEENS1_21CollectiveEpilogueFwdINS6_IJS8_SA_S9_EEENS6_IJNS7_ILi1EEESI_SI_EEESC_SE_Li256ELb0ELb1ELb0ELb0EEENS1_19SingleTileSchedulerILb0ELb0ELb1ELi128EEEEEEEEEvNT_6ParamsE)
        /*0248*/ 	.word	0x00000000


	//----- nvinfo : EIATTR_MIN_STACK_SIZE
	.align		4
.L_108:
        /*024c*/ 	.byte	0x04, 0x12
        /*024e*/ 	.short	(.L_110 - .L_109)
	.align		4
.L_109:
        /*0250*/ 	.word	index@(_ZN7cutlass13device_kernelIN5flash19enable_sm80_to_sm89INS1_16FlashAttnFwdSm80INS1_25CollectiveMainloopFwdSm80ILi8ELi2ELb0EN4cute5tupleIJNS5_1CILi128EEENS7_ILi64EEENS7_ILi192EEEEEELi192ENS_6half_tEfNS_4arch4Sm80ELb0ELb1ELb1ELb1ELb1ELb0ELb1ELb0EEENS1_21CollectiveEpilogueFwdINS6_IJS8_SA_S9_EEENS6_IJNS7_ILi1EEESI_SI_EEESC_SE_Li256ELb1ELb1ELb0ELb0EEENS1_19SingleTileSchedulerILb1ELb0ELb1ELi128EEEEEEEEEvNT_6ParamsE)
        /*0254*/ 	.word	0x00000000


	//----- nvinfo : EIATTR_MIN_STACK_SIZE
	.align		4
.L_110:
        /*0258*/ 	.byte	0x04, 0x12
        /*025a*/ 	.short	(.L_112 - .L_111)
	.align		4
.L_111:
        /*025c*/ 	.word	index@(_ZN7cutlass13device_kernelIN5flash19enable_sm80_to_sm89INS1_16FlashAttnFwdSm80INS1_25CollectiveMainloopFwdSm80ILi8ELi2ELb0EN4cute5tupleIJNS5_1CILi128EEENS7_ILi64EEENS7_ILi192EEEEEELi192ENS_6half_tEfNS_4arch4Sm80ELb0ELb1ELb1ELb1ELb1ELb1ELb1ELb0EEENS1_21CollectiveEpilogueFwdINS6_IJS8_SA_S9_EEENS6_IJNS7_ILi1EEESI_SI_EEESC_SE_Li256ELb1ELb1ELb0ELb0EEENS1_19SingleTileSchedulerILb1ELb0ELb1ELi128EEEEEEEEEvNT_6ParamsE)
        /*0260*/ 	.word	0x00000000


	//----- nvinfo : EIATTR_MIN_STACK_SIZE
	.align		4
.L_112:
        /*0264*/ 	.byte	0x04, 0x12
        /*0266*/ 	.short	(.L_114 - .L_113)
	.align		4
.L_113:
        /*0268*/ 	.word	index@(_ZN7cutlass13device_kernelIN5flash19enable_sm80_to_sm89INS1_16FlashAttnFwdSm80INS1_25CollectiveMainloopFwdSm80ILi8ELi2ELb0EN4cute5tupleIJNS5_1CILi128EEENS7_ILi64EEENS7_ILi192EEEEEELi192ENS_6half_tEfNS_4arch4Sm80ELb1ELb0ELb1ELb0ELb1ELb0ELb1ELb0EEENS1_21CollectiveEpilogueFwdINS6_IJS8_SA_S9_EEENS6_IJNS7_ILi1EEESI_SI_EEESC_SE_Li256ELb0ELb1ELb0ELb0EEENS1_30DynamicPersistentTileSchedulerILi256ELi256ELb0ELb1ELb0EEEEEEEEEvNT_6ParamsE)
        /*026c*/ 	.word	0x00000000


	//----- nvinfo : EIATTR_MIN_STACK_SIZE
	.align		4
.L_114:
        /*0270*/ 	.byte	0x04, 0x12
        /*0272*/ 	.short	(.L_116 - .L_115)
	.align		4
.L_115:
        /*0274*/ 	.word	index@(_ZN7cutlass13device_kernelIN5flash19enable_sm80_to_sm89INS1_16FlashAttnFwdSm80INS1_25CollectiveMainloopFwdSm80ILi8ELi2ELb0EN4cute5tupleIJNS5_1CILi128EEENS7_ILi64EEENS7_ILi192EEEEEELi192ENS_6half_tEfNS_4arch4Sm80ELb1ELb0ELb1ELb1ELb1ELb0ELb1ELb0EEENS1_21CollectiveEpilogueFwdINS6_IJS8_SA_S9_EEENS6_IJNS7_ILi1EEESI_SI_EEESC_SE_Li256ELb1ELb1ELb0ELb0EEENS1_19SingleTileSchedulerILb1ELb0ELb1ELi128EEEEEEEEEvNT_6ParamsE)
        /*0278*/ 	.word	0x00000000


	//----- nvinfo : EIATTR_MIN_STACK_SIZE
	.align		4
.L_116:
        /*027c*/ 	.byte	0x04, 0x12
        /*027e*/ 	.short	(.L_118 - .L_117)
	.align		4
.L_117:
        /*0280*/ 	.word	index@(_ZN7cutlass13device_kernelIN5flash19enable_sm80_to_sm89INS1_16FlashAttnFwdSm80INS1_25CollectiveMainloopFwdSm80ILi8ELi2ELb0EN4cute5tupleIJNS5_1CILi128EEENS7_ILi64EEENS7_ILi192EEEEEELi192ENS_6half_tEfNS_4arch4Sm80ELb1ELb0ELb1ELb1ELb1ELb1ELb1ELb0EEENS1_21CollectiveEpilogueFwdINS6_IJS8_SA_S9_EEENS6_IJNS7_ILi1EEESI_SI_EEESC_SE_Li256ELb1ELb1ELb0ELb0EEENS1_19SingleTileSchedulerILb1ELb0ELb1ELi128EEEEEEEEEvNT_6ParamsE)
        /*0284*/ 	.word	0x00000000
.L_118:


//--------------------- .nv.compat                --------------------------
	.section	.nv.compat,"",@"SHT_CUDA_COMPAT_INFO"
	.align	4
        /*0000*/ 	.byte	0x02, 0x09, 0x01, 0x00, 0x02, 0x02, 0x01, 0x00, 0x02, 0x05, 0x05, 0x00, 0x03, 0x07, 0x01, 0x01
        /*0010*/ 	.byte	0x02, 0x03, 0x00, 0x00, 0x02, 0x06, 0x01, 0x00, 0x04, 0x0b, 0x08, 0x00, 0x00, 0x00, 0x00, 0x00
        /*0020*/ 	.byte	0x00, 0x00, 0x00, 0x00


//--------------------- .nv.info._ZN7cutlass13device_kernelIN5flash19enable_sm80_to_sm89INS1_16FlashAttnFwdSm80INS1_25CollectiveMainloopFwdSm80ILi8ELi1ELb0EN4cute5tupleIJNS5_1CILi128EEENS7_ILi64EEENS7_ILi192EEEEEELi192ENS_6half_tEfNS_4arch4Sm80ELb0ELb0ELb1ELb0ELb1ELb0ELb1ELb0EEENS1_21CollectiveEpilogueFwdINS6_IJS8_SA_S9_EEENS6_IJNS7_ILi1EEESI_SI_EEESC_SE_Li256ELb0ELb1ELb0ELb0EEENS1_19SingleTileSchedulerILb0ELb0ELb1ELi128EEEEEEEEEvNT_6ParamsE --------------------------
	.section	.nv.info._ZN7cutlass13device_kernelIN5flash19enable_sm80_to_sm89INS1_16FlashAttnFwdSm80INS1_25CollectiveMainloopFwdSm80ILi8ELi1ELb0EN4cute5tupleIJNS5_1CILi128EEENS7_ILi64EEENS7_ILi192EEEEEELi192ENS_6half_tEfNS_4arch4Sm80ELb0ELb0ELb1ELb0ELb1ELb0ELb1ELb0EEENS1_21CollectiveEpilogueFwdINS6_IJS8_SA_S9_EEENS6_IJNS7_ILi1EEESI_SI_EEESC_SE_Li256ELb0ELb1ELb0ELb0EEENS1_19SingleTileSchedulerILb0ELb0ELb1ELi128EEEEEEEEEvNT_6ParamsE,"",@"SHT_CUDA_INFO"
	.sectionflags	@""
	.align	4


	//----- nvinfo : EIATTR_CUDA_API_VERSION
	.align		4
        /*0000*/ 	.byte	0x04, 0x37
        /*0002*/ 	.short	(.L_120 - .L_119)
.L_119:
        /*0004*/ 	.word	0x00000082


	//----- nvinfo : EIATTR_KPARAM_INFO
	.align		4
.L_120:
        /*0008*/ 	.byte	0x04, 0x17
        /*000a*/ 	.short	(.L_122 - .L_121)
.L_121:
        /*000c*/ 	.word	0x00000000
        /*0010*/ 	.short	0x0000
        /*0012*/ 	.short	0x0000
        /*0014*/ 	.byte	0x00, 0xf0, 0x61, 0x10


	//----- nvinfo : EIATTR_SPARSE_MMA_MASK
	.align		4
.L_122:
        /*0018*/ 	.byte	0x03, 0x50
        /*001a*/ 	.short	0x0000


	//----- nvinfo : EIATTR_MAXREG_COUNT
	.align		4
        /*001c*/ 	.byte	0x03, 0x1b
        /*001e*/ 	.short	0x00ff


	//----- nvinfo : EIATTR_MERCURY_ISA_VERSION
	.align		4
        /*0020*/ 	.byte	0x03, 0x5f
        /*0022*/ 	.short	0x0101


	//----- nvinfo : EIATTR_EXIT_INSTR_OFFSETS
	.align		4
        /*0024*/ 	.byte	0x04, 0x1c
        /*0026*/ 	.short	(.L_124 - .L_123)


	//   ....[0]....
.L_123:
        /*0028*/ 	.word	0x00000010


	//----- nvinfo : EIATTR_MAX_THREADS
	.align		4
.L_124:
        /*002c*/ 	.byte	0x04, 0x05
        /*002e*/ 	.short	(.L_126 - .L_125)
.L_125:
        /*0030*/ 	.word	0x00000100
        /*0034*/ 	.word	0x00000001
        /*0038*/ 	.word	0x00000001


	//----- nvinfo : EIATTR_CBANK_PARAM_SIZE
	.align		4
.L_126:
        /*003c*/ 	.byte	0x03, 0x19
        /*003e*/ 	.short	0x0418


	//----- nvinfo : EIATTR_PARAM_CBANK
	.align		4
        /*0040*/ 	.byte	0x04, 0x0a
        /*0042*/ 	.short	(.L_128 - .L_127)
	.align		4
.L_127:
        /*0044*/ 	.word	index@(.nv.constant0._ZN7cutlass13device_kernelIN5flash19enable_sm80_to_sm89INS1_16FlashAttnFwdSm80INS1_25CollectiveMainloopFwdSm80ILi8ELi1ELb0EN4cute5tupleIJNS5_1CILi128EEENS7_ILi64EEENS7_ILi192EEEEEELi192ENS_6half_tEfNS_4arch4Sm80ELb0ELb0ELb1ELb0ELb1ELb0ELb1ELb0EEENS1_21CollectiveEpilogueFwdINS6_IJS8_SA_S9_EEENS6_IJNS7_ILi1EEESI_SI_EEESC_SE_Li256ELb0ELb1ELb0ELb0EEENS1_19SingleTileSchedulerILb0ELb0ELb1ELi128EEEEEEEEEvNT_6ParamsE)
        /*0048*/ 	.short	0x0210
        /*004a*/ 	.short	0x0418


	//----- nvinfo : EIATTR_SW_WAR
	.align		4
.L_128:
        /*004c*/ 	.byte	0x04, 0x36
        /*004e*/ 	.short	(.L_130 - .L_129)
.L_129:
        /*0050*/ 	.word	0x00000008
.L_130:


//--------------------- .nv.info._ZN7cutlass13device_kernelIN5flash19enable_sm80_to_sm89INS1_16FlashAttnFwdSm80INS1_25CollectiveMainloopFwdSm80ILi8ELi1ELb0EN4cute5tupleIJNS5_1CILi128EEENS7_ILi64EEENS7_ILi192EEEEEELi192ENS_6half_tEfNS_4arch4Sm80ELb0ELb0ELb1ELb1ELb1ELb0ELb1ELb0EEENS1_21CollectiveEpilogueFwdINS6_IJS8_SA_S9_EEENS6_IJNS7_ILi1EEESI_SI_EEESC_SE_Li256ELb1ELb1ELb0ELb0EEENS1_19SingleTileSchedulerILb1ELb0ELb1ELi128EEEEEEEEEvNT_6ParamsE --------------------------
	.section	.nv.info._ZN7cutlass13device_kernelIN5flash19enable_sm80_to_sm89INS1_16FlashAttnFwdSm80INS1_25CollectiveMainloopFwdSm80ILi8ELi1ELb0EN4cute5tupleIJNS5_1CILi128EEENS7_ILi64EEENS7_ILi192EEEEEELi192ENS_6half_tEfNS_4arch4Sm80ELb0ELb0ELb1ELb1ELb1ELb0ELb1ELb0EEENS1_21CollectiveEpilogueFwdINS6_IJS8_SA_S9_EEENS6_IJNS7_ILi1EEESI_SI_EEESC_SE_Li256ELb1ELb1ELb0ELb0EEENS1_19SingleTileSchedulerILb1ELb0ELb1ELi128EEEEEEEEEvNT_6ParamsE,"",@"SHT_CUDA_INFO"
	.sectionflags	@""
	.align	4


	//----- nvinfo : EIATTR_CUDA_API_VERSION
	.align		4
        /*0000*/ 	.byte	0x04, 0x37
        /*0002*/ 	.short	(.L_132 - .L_131)
.L_131:
        /*0004*/ 	.word	0x00000082


	//----- nvinfo : EIATTR_KPARAM_INFO
	.align		4
.L_132:
        /*0008*/ 	.byte	0x04, 0x17
        /*000a*/ 	.short	(.L_134 - .L_133)
.L_133:
        /*000c*/ 	.word	0x00000000
        /*0010*/ 	.short	0x0000
        /*0012*/ 	.short	0x0000
        /*0014*/ 	.byte	0x00, 0xf0, 0x61, 0x10


	//----- nvinfo : EIATTR_SPARSE_MMA_MASK
	.align		4
.L_134:
        /*0018*/ 	.byte	0x03, 0x50
        /*001a*/ 	.short	0x0000


	//----- nvinfo : EIATTR_MAXREG_COUNT
	.align		4
        /*001c*/ 	.byte	0x03, 0x1b
        /*001e*/ 	.short	0x00ff


	//----- nvinfo : EIATTR_MERCURY_ISA_VERSION
	.align		4
        /*0020*/ 	.byte	0x03, 0x5f
        /*0022*/ 	.short	0x0101


	//----- nvinfo : EIATTR_EXIT_INSTR_OFFSETS
	.align		4
        /*0024*/ 	.byte	0x04, 0x1c
        /*0026*/ 	.short	(.L_136 - .L_135)


	//   ....[0]....
.L_135:
        /*0028*/ 	.word	0x00000010


	//----- nvinfo : EIATTR_MAX_THREADS
	.align		4
.L_136:
        /*002c*/ 	.byte	0x04, 0x05
        /*002e*/ 	.short	(.L_138 - .L_137)
.L_137:
        /*0030*/ 	.word	0x00000100
        /*0034*/ 	.word	0x00000001
        /*0038*/ 	.word	0x00000001


	//----- nvinfo : EIATTR_CBANK_PARAM_SIZE
	.align		4
.L_138:
        /*003c*/ 	.byte	0x03, 0x19
        /*003e*/ 	.short	0x0418


	//----- nvinfo : EIATTR_PARAM_CBANK
	.align		4
        /*0040*/ 	.byte	0x04, 0x0a
        /*0042*/ 	.short	(.L_140 - .L_139)
	.align		4
.L_139:
        /*0044*/ 	.word	index@(.nv.constant0._ZN7cutlass13device_kernelIN5flash19enable_sm80_to_sm89INS1_16FlashAttnFwdSm80INS1_25CollectiveMainloopFwdSm80ILi8ELi1ELb0EN4cute5tupleIJNS5_1CILi128EEENS7_ILi64EEENS7_ILi192EEEEEELi192ENS_6half_tEfNS_4arch4Sm80ELb0ELb0ELb1ELb1ELb1ELb0ELb1ELb0EEENS1_21CollectiveEpilogueFwdINS6_IJS8_SA_S9_EEENS6_IJNS7_ILi1EEESI_SI_EEESC_SE_Li256ELb1ELb1ELb0ELb0EEENS1_19SingleTileSchedulerILb1ELb0ELb1ELi128EEEEEEEEEvNT_6ParamsE)
        /*0048*/ 	.short	0x0210
        /*004a*/ 	.short	0x0418


	//----- nvinfo : EIATTR_SW_WAR
	.align		4
.L_140:
        /*004c*/ 	.byte	0x04, 0x36
        /*004e*/ 	.short	(.L_142 - .L_141)
.L_141:
        /*0050*/ 	.word	0x00000008
.L_142:


//--------------------- .nv.info._ZN7cutlass13device_kernelIN5flash19enable_sm80_to_sm89INS1_16FlashAttnFwdSm80INS1_25CollectiveMainloopFwdSm80ILi8ELi1ELb0EN4cute5tupleIJNS5_1CILi128EEENS7_ILi64EEENS7_ILi192EEEEEELi192ENS_6half_tEfNS_4arch4Sm80ELb0ELb0ELb1ELb1ELb1ELb1ELb1ELb0EEENS1_21CollectiveEpilogueFwdINS6_IJS8_SA_S9_EEENS6_IJNS7_ILi1EEESI_SI_EEESC_SE_Li256ELb1ELb1ELb0ELb0EEENS1_19SingleTileSchedulerILb1ELb0ELb1ELi128EEEEEEEEEvNT_6ParamsE --------------------------
	.section	.nv.info._ZN7cutlass13device_kernelIN5flash19enable_sm80_to_sm89INS1_16FlashAttnFwdSm80INS1_25CollectiveMainloopFwdSm80ILi8ELi1ELb0EN4cute5tupleIJNS5_1CILi128EEENS7_ILi64EEENS7_ILi192EEEEEELi192ENS_6half_tEfNS_4arch4Sm80ELb0ELb0ELb1ELb1ELb1ELb1ELb1ELb0EEENS1_21CollectiveEpilogueFwdINS6_IJS8_SA_S9_EEENS6_IJNS7_ILi1EEESI_SI_EEESC_SE_Li256ELb1ELb1ELb0ELb0EEENS1_19SingleTileSchedulerILb1ELb0ELb1ELi128EEEEEEEEEvNT_6ParamsE,"",@"SHT_CUDA_INFO"
	.sectionflags	@""
	.align	4


	//----- nvinfo : EIATTR_CUDA_API_VERSION
	.align		4
        /*0000*/ 	.byte	0x04, 0x37
        /*0002*/ 	.short	(.L_144 - .L_143)
.L_143:
        /*0004*/ 	.word	0x00000082


	//----- nvinfo : EIATTR_KPARAM_INFO
	.align		4
.L_144:
        /*0008*/ 	.byte	0x04, 0x17
        /*000a*/ 	.short	(.L_146 - .L_145)
.L_145:
        /*000c*/ 	.word	0x00000000
        /*0010*/ 	.short	0x0000
        /*0012*/ 	.short	0x0000
        /*0014*/ 	.byte	0x00, 0xf0, 0x61, 0x10


	//----- nvinfo : EIATTR_SPARSE_MMA_MASK
	.align		4
.L_146:
        /*0018*/ 	.byte	0x03, 0x50
        /*001a*/ 	.short	0x0000


	//----- nvinfo : EIATTR_MAXREG_COUNT
	.align		4
        /*001c*/ 	.byte	0x03, 0x1b
        /*001e*/ 	.short	0x00ff


	//----- nvinfo : EIATTR_MERCURY_ISA_VERSION
	.align		4
        /*0020*/ 	.byte	0x03, 0x5f
        /*0022*/ 	.short	0x0101


	//----- nvinfo : EIATTR_EXIT_INSTR_OFFSETS
	.align		4
        /*0024*/ 	.byte	0x04, 0x1c
        /*0026*/ 	.short	(.L_148 - .L_147)


	//   ....[0]....
.L_147:
        /*0028*/ 	.word	0x00000010


	//----- nvinfo : EIATTR_MAX_THREADS
	.align		4
.L_148:
        /*002c*/ 	.byte	0x04, 0x05
        /*002e*/ 	.short	(.L_150 - .L_149)
.L_149:
        /*0030*/ 	.word	0x00000100
        /*0034*/ 	.word	0x00000001
        /*0038*/ 	.word	0x00000001


	//----- nvinfo : EIATTR_CBANK_PARAM_SIZE
	.align		4
.L_150:
        /*003c*/ 	.byte	0x03, 0x19
        /*003e*/ 	.short	0x0418


	//----- nvinfo : EIATTR_PARAM_CBANK
	.align		4
        /*0040*/ 	.byte	0x04, 0x0a
        /*0042*/ 	.short	(.L_152 - .L_151)
	.align		4
.L_151:
        /*0044*/ 	.word	index@(.nv.constant0._ZN7cutlass13device_kernelIN5flash19enable_sm80_to_sm89INS1_16FlashAttnFwdSm80INS1_25CollectiveMainloopFwdSm80ILi8ELi1ELb0EN4cute5tupleIJNS5_1CILi128EEENS7_ILi64EEENS7_ILi192EEEEEELi192ENS_6half_tEfNS_4arch4Sm80ELb0ELb0ELb1ELb1ELb1ELb1ELb1ELb0EEENS1_21CollectiveEpilogueFwdINS6_IJS8_SA_S9_EEENS6_IJNS7_ILi1EEESI_SI_EEESC_SE_Li256ELb1ELb1ELb0ELb0EEENS1_19SingleTileSchedulerILb1ELb0ELb1ELi128EEEEEEEEEvNT_6ParamsE)
        /*0048*/ 	.short	0x0210
        /*004a*/ 	.short	0x0418


	//----- nvinfo : EIATTR_SW_WAR
	.align		4
.L_152:
        /*004c*/ 	.byte	0x04, 0x36
        /*004e*/ 	.short	(.L_154 - .L_153)
.L_153:
        /*0050*/ 	.word	0x00000008
.L_154:


//--------------------- .nv.info._ZN7cutlass13device_kernelIN5flash19enable_sm80_to_sm89INS1_16FlashAttnFwdSm80INS1_25CollectiveMainloopFwdSm80ILi8ELi1ELb0EN4cute5tupleIJNS5_1CILi128EEENS7_ILi64EEENS7_ILi192EEEEEELi192ENS_6half_tEfNS_4arch4Sm80ELb0ELb1ELb1ELb0ELb1ELb0ELb1ELb0EEENS1_21CollectiveEpilogueFwdINS6_IJS8_SA_S9_EEENS6_IJNS7_ILi1EEESI_SI_EEESC_SE_Li256ELb0ELb1ELb0ELb0EEENS1_19SingleTileSchedulerILb0ELb0ELb1ELi128EEEEEEEEEvNT_6ParamsE --------------------------
	.section	.nv.info._ZN7cutlass13device_kernelIN5flash19enable_sm80_to_sm89INS1_16FlashAttnFwdSm80INS1_25CollectiveMainloopFwdSm80ILi8ELi1ELb0EN4cute5tupleIJNS5_1CILi128EEENS7_ILi64EEENS7_ILi192EEEEEELi192ENS_6half_tEfNS_4arch4Sm80ELb0ELb1ELb1ELb0ELb1ELb0ELb1ELb0EEENS1_21CollectiveEpilogueFwdINS6_IJS8_SA_S9_EEENS6_IJNS7_ILi1EEESI_SI_EEESC_SE_Li256ELb0ELb1ELb0ELb0EEENS1_19SingleTileSchedulerILb0ELb0ELb1ELi128EEEEEEEEEvNT_6ParamsE,"",@"SHT_CUDA_INFO"
	.sectionflags	@""
	.align	4


	//----- nvinfo : EIATTR_CUDA_API_VERSION
	.align		4
        /*0000*/ 	.byte	0x04, 0x37
        /*0002*/ 	.short	(.L_156 - .L_155)
.L_155:
        /*0004*/ 	.word	0x00000082


	//----- nvinfo : EIATTR_KPARAM_INFO
	.align		4
.L_156:
        /*0008*/ 	.byte	0x04, 0x17
        /*000a*/ 	.short	(.L_158 - .L_157)
.L_157:
        /*000c*/ 	.word	0x00000000
        /*0010*/ 	.short	0x0000
        /*0012*/ 	.short	0x0000
        /*0014*/ 	.byte	0x00, 0xf0, 0x61, 0x10


	//----- nvinfo : EIATTR_SPARSE_MMA_MASK
	.align		4
.L_158:
        /*0018*/ 	.byte	0x03, 0x50
        /*001a*/ 	.short	0x0000


	//----- nvinfo : EIATTR_MAXREG_COUNT
	.align		4
        /*001c*/ 	.byte	0x03, 0x1b
        /*001e*/ 	.short	0x00ff


	//----- nvinfo : EIATTR_MERCURY_ISA_VERSION
	.align		4
        /*0020*/ 	.byte	0x03, 0x5f
        /*0022*/ 	.short	0x0101


	//----- nvinfo : EIATTR_EXIT_INSTR_OFFSETS
	.align		4
        /*0024*/ 	.byte	0x04, 0x1c
        /*0026*/ 	.short	(.L_160 - .L_159)


	//   ....[0]....
.L_159:
        /*0028*/ 	.word	0x00000010


	//----- nvinfo : EIATTR_MAX_THREADS
	.align		4
.L_160:
        /*002c*/ 	.byte	0x04, 0x05
        /*002e*/ 	.short	(.L_162 - .L_161)
.L_161:
        /*0030*/ 	.word	0x00000100
        /*0034*/ 	.word	0x00000001
        /*0038*/ 	.word	0x00000001


	//----- nvinfo : EIATTR_CBANK_PARAM_SIZE
	.align		4
.L_162:
        /*003c*/ 	.byte	0x03, 0x19
        /*003e*/ 	.short	0x0418


	//----- nvinfo : EIATTR_PARAM_CBANK
	.align		4
        /*0040*/ 	.byte	0x04, 0x0a
        /*0042*/ 	.short	(.L_164 - .L_163)
	.align		4
.L_163:
        /*0044*/ 	.word	index@(.nv.constant0._ZN7cutlass13device_kernelIN5flash19enable_sm80_to_sm89INS1_16FlashAttnFwdSm80INS1_25CollectiveMainloopFwdSm80ILi8ELi1ELb0EN4cute5tupleIJNS5_1CILi128EEENS7_ILi64EEENS7_ILi192EEEEEELi192ENS_6half_tEfNS_4arch4Sm80ELb0ELb1ELb1ELb0ELb1ELb0ELb1ELb0EEENS1_21CollectiveEpilogueFwdINS6_IJS8_SA_S9_EEENS6_IJNS7_ILi1EEESI_SI_EEESC_SE_Li256ELb0ELb1ELb0ELb0EEENS1_19SingleTileSchedulerILb0ELb0ELb1ELi128EEEEEEEEEvNT_6ParamsE)
        /*0048*/ 	.short	0x0210
        /*004a*/ 	.short	0x0418


	//----- nvinfo : EIATTR_SW_WAR
	.align		4
.L_164:
        /*004c*/ 	.byte	0x04, 0x36
        /*004e*/ 	.short	(.L_166 - .L_165)
.L_165:
        /*0050*/ 	.word	0x00000008
.L_166:


//--------------------- .nv.info._ZN7cutlass13device_kernelIN5flash19enable_sm80_to_sm89INS1_16FlashAttnFwdSm80INS1_25CollectiveMainloopFwdSm80ILi8ELi1ELb0EN4cute5tupleIJNS5_1CILi128EEENS7_ILi64EEENS7_ILi192EEEEEELi192ENS_6half_tEfNS_4arch4Sm80ELb0ELb1ELb1ELb1ELb1ELb0ELb1ELb0EEENS1_21CollectiveEpilogueFwdINS6_IJS8_SA_S9_EEENS6_IJNS7_ILi1EEESI_SI_EEESC_SE_Li256ELb1ELb1ELb0ELb0EEENS1_19SingleTileSchedulerILb1ELb0ELb1ELi128EEEEEEEEEvNT_6ParamsE --------------------------
	.section	.nv.info._ZN7cutlass13device_kernelIN5flash19enable_sm80_to_sm89INS1_16FlashAttnFwdSm80INS1_25CollectiveMainloopFwdSm80ILi8ELi1ELb0EN4cute5tupleIJNS5_1CILi128EEENS7_ILi64EEENS7_ILi192EEEEEELi192ENS_6half_tEfNS_4arch4Sm80ELb0ELb1ELb1ELb1ELb1ELb0ELb1ELb0EEENS1_21CollectiveEpilogueFwdINS6_IJS8_SA_S9_EEENS6_IJNS7_ILi1EEESI_SI_EEESC_SE_Li256ELb1ELb1ELb0ELb0EEENS1_19SingleTileSchedulerILb1ELb0ELb1ELi128EEEEEEEEEvNT_6ParamsE,"",@"SHT_CUDA_INFO"
	.sectionflags	@""
	.align	4


	//----- nvinfo : EIATTR_CUDA_API_VERSION
	.align		4
        /*0000*/ 	.byte	0x04, 0x37
        /*0002*/ 	.short	(.L_168 - .L_167)
.L_167:
        /*0004*/ 	.word	0x00000082


	//----- nvinfo : EIATTR_KPARAM_INFO
	.align		4
.L_168:
        /*0008*/ 	.byte	0x04, 0x17
        /*000a*/ 	.short	(.L_170 - .L_169)
.L_169:
        /*000c*/ 	.word	0x00000000
        /*0010*/ 	.short	0x0000
        /*0012*/ 	.short	0x0000
        /*0014*/ 	.byte	0x00, 0xf0, 0x61, 0x10


	//----- nvinfo : EIATTR_SPARSE_MMA_MASK
	.align		4
.L_170:
        /*0018*/ 	.byte	0x03, 0x50
        /*001a*/ 	.short	0x0000


	//----- nvinfo : EIATTR_MAXREG_COUNT
	.align		4
        /*001c*/ 	.byte	0x03, 0x1b
        /*001e*/ 	.short	0x00ff


	//----- nvinfo : EIATTR_MERCURY_ISA_VERSION
	.align		4
        /*0020*/ 	.byte	0x03, 0x5f
        /*0022*/ 	.short	0x0101


	//----- nvinfo : EIATTR_EXIT_INSTR_OFFSETS
	.align		4
        /*0024*/ 	.byte	0x04, 0x1c
        /*0026*/ 	.short	(.L_172 - .L_171)


	//   ....[0]....
.L_171:
        /*0028*/ 	.word	0x00000010


	//----- nvinfo : EIATTR_MAX_THREADS
	.align		4
.L_172:
        /*002c*/ 	.byte	0x04, 0x05
        /*002e*/ 	.short	(.L_174 - .L_173)
.L_173:
        /*0030*/ 	.word	0x00000100
        /*0034*/ 	.word	0x00000001
        /*0038*/ 	.word	0x00000001


	//----- nvinfo : EIATTR_CBANK_PARAM_SIZE
	.align		4
.L_174:
        /*003c*/ 	.byte	0x03, 0x19
        /*003e*/ 	.short	0x0418


	//----- nvinfo : EIATTR_PARAM_CBANK
	.align		4
        /*0040*/ 	.byte	0x04, 0x0a
        /*0042*/ 	.short	(.L_176 - .L_175)
	.align		4
.L_175:
        /*0044*/ 	.word	index@(.nv.constant0._ZN7cutlass13device_kernelIN5flash19enable_sm80_to_sm89INS1_16FlashAttnFwdSm80INS1_25CollectiveMainloopFwdSm80ILi8ELi1ELb0EN4cute5tupleIJNS5_1CILi128EEENS7_ILi64EEENS7_ILi192EEEEEELi192ENS_6half_tEfNS_4arch4Sm80ELb0ELb1ELb1ELb1ELb1ELb0ELb1ELb0EEENS1_21CollectiveEpilogueFwdINS6_IJS8_SA_S9_EEENS6_IJNS7_ILi1EEESI_SI_EEESC_SE_Li256ELb1ELb1ELb0ELb0EEENS1_19SingleTileSchedulerILb1ELb0ELb1ELi128EEEEEEEEEvNT_6ParamsE)
        /*0048*/ 	.short	0x0210
        /*004a*/ 	.short	0x0418


	//----- nvinfo : EIATTR_SW_WAR
	.align		4
.L_176:
        /*004c*/ 	.byte	0x04, 0x36
        /*004e*/ 	.short	(.L_178 - .L_177)
.L_177:
        /*0050*/ 	.word	0x00000008
.L_178:


//--------------------- .nv.info._ZN7cutlass13device_kernelIN5flash19enable_sm80_to_sm89INS1_16FlashAttnFwdSm80INS1_25CollectiveMainloopFwdSm80ILi8ELi1ELb0EN4cute5tupleIJNS5_1CILi128EEENS7_ILi64EEENS7_ILi192EEEEEELi192ENS_6half_tEfNS_4arch4Sm80ELb0ELb1ELb1ELb1ELb1ELb1ELb1ELb0EEENS1_21CollectiveEpilogueFwdINS6_IJS8_SA_S9_EEENS6_IJNS7_ILi1EEESI_SI_EEESC_SE_Li256ELb1ELb1ELb0ELb0EEENS1_19SingleTileSchedulerILb1ELb0ELb1ELi128EEEEEEEEEvNT_6ParamsE --------------------------
	.section	.nv.info._ZN7cutlass13device_kernelIN5flash19enable_sm80_to_sm89INS1_16FlashAttnFwdSm80INS1_25CollectiveMainloopFwdSm80ILi8ELi1ELb0EN4cute5tupleIJNS5_1CILi128EEENS7_ILi64EEENS7_ILi192EEEEEELi192ENS_6half_tEfNS_4arch4Sm80ELb0ELb1ELb1ELb1ELb1ELb1ELb1ELb0EEENS1_21CollectiveEpilogueFwdINS6_IJS8_SA_S9_EEENS6_IJNS7_ILi1EEESI_SI_EEESC_SE_Li256ELb1ELb1ELb0ELb0EEENS1_19SingleTileSchedulerILb1ELb0ELb1ELi128EEEEEEEEEvNT_6ParamsE,"",@"SHT_CUDA_INFO"
	.sectionflags	@""
	.align	4


	//----- nvinfo : EIATTR_CUDA_API_VERSION
	.align		4
        /*0000*/ 	.byte	0x04, 0x37
        /*0002*/ 	.short	(.L_180 - .L_179)
.L_179:
        /*0004*/ 	.word	0x00000082


	//----- nvinfo : EIATTR_KPARAM_INFO
	.align		4
.L_180:
        /*0008*/ 	.byte	0x04, 0x17
        /*000a*/ 	.short	(.L_182 - .L_181)
.L_181:
        /*000c*/ 	.word	0x00000000
        /*0010*/ 	.short	0x0000
        /*0012*/ 	.short	0x0000
        /*0014*/ 	.byte	0x00, 0xf0, 0x61, 0x10


	//----- nvinfo : EIATTR_SPARSE_MMA_MASK
	.align		4
.L_182:
        /*0018*/ 	.byte	0x03, 0x50
        /*001a*/ 	.short	0x0000


	//----- nvinfo : EIATTR_MAXREG_COUNT
	.align		4
        /*001c*/ 	.byte	0x03, 0x1b
        /*001e*/ 	.short	0x00ff


	//----- nvinfo : EIATTR_MERCURY_ISA_VERSION
	.align		4
        /*0020*/ 	.byte	0x03, 0x5f
        /*0022*/ 	.short	0x0101


	//----- nvinfo : EIATTR_EXIT_INSTR_OFFSETS
	.align		4
        /*0024*/ 	.byte	0x04, 0x1c
        /*0026*/ 	.short	(.L_184 - .L_183)


	//   ....[0]....
.L_183:
        /*0028*/ 	.word	0x00000010


	//----- nvinfo : EIATTR_MAX_THREADS
	.align		4
.L_184:
        /*002c*/ 	.byte	0x04, 0x05
        /*002e*/ 	.short	(.L_186 - .L_185)
.L_185:
        /*0030*/ 	.word	0x00000100
        /*0034*/ 	.word	0x00000001
        /*0038*/ 	.word	0x00000001


	//----- nvinfo : EIATTR_CBANK_PARAM_SIZE
	.align		4
.L_186:
        /*003c*/ 	.byte	0x03, 0x19
        /*003e*/ 	.short	0x0418


	//----- nvinfo : EIATTR_PARAM_CBANK
	.align		4
        /*0040*/ 	.byte	0x04, 0x0a
        /*0042*/ 	.short	(.L_188 - .L_187)
	.align		4
.L_187:
        /*0044*/ 	.word	index@(.nv.constant0._ZN7cutlass13device_kernelIN5flash19enable_sm80_to_sm89INS1_16FlashAttnFwdSm80INS1_25CollectiveMainloopFwdSm80ILi8ELi1ELb0EN4cute5tupleIJNS5_1CILi128EEENS7_ILi64EEENS7_ILi192EEEEEELi192ENS_6half_tEfNS_4arch4Sm80ELb0ELb1ELb1ELb1ELb1ELb1ELb1ELb0EEENS1_21CollectiveEpilogueFwdINS6_IJS8_SA_S9_EEENS6_IJNS7_ILi1EEESI_SI_EEESC_SE_Li256ELb1ELb1ELb0ELb0EEENS1_19SingleTileSchedulerILb1ELb0ELb1ELi128EEEEEEEEEvNT_6ParamsE)
        /*0048*/ 	.short	0x0210
        /*004a*/ 	.short	0x0418


	//----- nvinfo : EIATTR_SW_WAR
	.align		4
.L_188:
        /*004c*/ 	.byte	0x04, 0x36
        /*004e*/ 	.short	(.L_190 - .L_189)
.L_189:
        /*0050*/ 	.word	0x00000008
.L_190:


//--------------------- .nv.info._ZN7cutlass13device_kernelIN5flash19enable_sm80_to_sm89INS1_16FlashAttnFwdSm80INS1_25CollectiveMainloopFwdSm80ILi8ELi1ELb0EN4cute5tupleIJNS5_1CILi128EEENS7_ILi64EEENS7_ILi192EEEEEELi192ENS_6half_tEfNS_4arch4Sm80ELb1ELb0ELb1ELb0ELb1ELb0ELb1ELb0EEENS1_21CollectiveEpilogueFwdINS6_IJS8_SA_S9_EEENS6_IJNS7_ILi1EEESI_SI_EEESC_SE_Li256ELb0ELb1ELb0ELb0EEENS1_30DynamicPersistentTileSchedulerILi256ELi256ELb0ELb1ELb0EEEEEEEEEvNT_6ParamsE --------------------------
	.section	.nv.info._ZN7cutlass13device_kernelIN5flash19enable_sm80_to_sm89INS1_16FlashAttnFwdSm80INS1_25CollectiveMainloopFwdSm80ILi8ELi1ELb0EN4cute5tupleIJNS5_1CILi128EEENS7_ILi64EEENS7_ILi192EEEEEELi192ENS_6half_tEfNS_4arch4Sm80ELb1ELb0ELb1ELb0ELb1ELb0ELb1ELb0EEENS1_21CollectiveEpilogueFwdINS6_IJS8_SA_S9_EEENS6_IJNS7_ILi1EEESI_SI_EEESC_SE_Li256ELb0ELb1ELb0ELb0EEENS1_30DynamicPersistentTileSchedulerILi256ELi256ELb0ELb1ELb0EEEEEEEEEvNT_6ParamsE,"",@"SHT_CUDA_INFO"
	.sectionflags	@""
	.align	4


	//----- nvinfo : EIATTR_CUDA_API_VERSION
	.align		4
        /*0000*/ 	.byte	0x04, 0x37
        /*0002*/ 	.short	(.L_192 - .L_191)
.L_191:
        /*0004*/ 	.word	0x00000082


	//----- nvinfo : EIATTR_KPARAM_INFO
	.align		4
.L_192:
        /*0008*/ 	.byte	0x04, 0x17
        /*000a*/ 	.short	(.L_194 - .L_193)
.L_193:
        /*000c*/ 	.word	0x00000000
        /*0010*/ 	.short	0x0000
        /*0012*/ 	.short	0x0000
        /*0014*/ 	.byte	0x00, 0xf0, 0xa1, 0x10


	//----- nvinfo : EIATTR_SPARSE_MMA_MASK
	.align		4
.L_194:
        /*0018*/ 	.byte	0x03, 0x50
        /*001a*/ 	.short	0x0000


	//----- nvinfo : EIATTR_MAXREG_COUNT
	.align		4
        /*001c*/ 	.byte	0x03, 0x1b
        /*001e*/ 	.short	0x00ff


	//----- nvinfo : EIATTR_MERCURY_ISA_VERSION
	.align		4
        /*0020*/ 	.byte	0x03, 0x5f
        /*0022*/ 	.short	0x0101


	//----- nvinfo : EIATTR_EXIT_INSTR_OFFSETS
	.align		4
        /*0024*/ 	.byte	0x04, 0x1c
        /*0026*/ 	.short	(.L_196 - .L_195)


	//   ....[0]....
.L_195:
        /*0028*/ 	.word	0x00000010


	//----- nvinfo : EIATTR_MAX_THREADS
	.align		4
.L_196:
        /*002c*/ 	.byte	0x04, 0x05
        /*002e*/ 	.short	(.L_198 - .L_197)
.L_197:
        /*0030*/ 	.word	0x00000100
        /*0034*/ 	.word	0x00000001
        /*0038*/ 	.word	0x00000001


	//----- nvinfo : EIATTR_CBANK_PARAM_SIZE
	.align		4
.L_198:
        /*003c*/ 	.byte	0x03, 0x19
        /*003e*/ 	.short	0x0428


	//----- nvinfo : EIATTR_PARAM_CBANK
	.align		4
        /*0040*/ 	.byte	0x04, 0x0a
        /*0042*/ 	.short	(.L_200 - .L_199)
	.align		4
.L_199:
        /*0044*/ 	.word	index@(.nv.constant0._ZN7cutlass13device_kernelIN5flash19enable_sm80_to_sm89INS1_16FlashAttnFwdSm80INS1_25CollectiveMainloopFwdSm80ILi8ELi1ELb0EN4cute5tupleIJNS5_1CILi128EEENS7_ILi64EEENS7_ILi192EEEEEELi192ENS_6half_tEfNS_4arch4Sm80ELb1ELb0ELb1ELb0ELb1ELb0ELb1ELb0EEENS1_21CollectiveEpilogueFwdINS6_IJS8_SA_S9_EEENS6_IJNS7_ILi1EEESI_SI_EEESC_SE_Li256ELb0ELb1ELb0ELb0EEENS1_30DynamicPersistentTileSchedulerILi256ELi256ELb0ELb1ELb0EEEEEEEEEvNT_6ParamsE)
        /*0048*/ 	.short	0x0210
        /*004a*/ 	.short	0x0428


	//----- nvinfo : EIATTR_SW_WAR
	.align		4
.L_200:
        /*004c*/ 	.byte	0x04, 0x36
        /*004e*/ 	.short	(.L_202 - .L_201)
.L_201:
        /*0050*/ 	.word	0x00000008
.L_202:


//--------------------- .nv.info._ZN7cutlass13device_kernelIN5flash19enable_sm80_to_sm89INS1_16FlashAttnFwdSm80INS1_25CollectiveMainloopFwdSm80ILi8ELi1ELb0EN4cute5tupleIJNS5_1CILi128EEENS7_ILi64EEENS7_ILi192EEEEEELi192ENS_6half_tEfNS_4arch4Sm80ELb1ELb0ELb1ELb1ELb1ELb0ELb1ELb0EEENS1_21CollectiveEpilogueFwdINS6_IJS8_SA_S9_EEENS6_IJNS7_ILi1EEESI_SI_EEESC_SE_Li256ELb1ELb1ELb0ELb0EEENS1_19SingleTileSchedulerILb1ELb0ELb1ELi128EEEEEEEEEvNT_6ParamsE --------------------------
	.section	.nv.info._ZN7cutlass13device_kernelIN5flash19enable_sm80_to_sm89INS1_16FlashAttnFwdSm80INS1_25CollectiveMainloopFwdSm80ILi8ELi1ELb0EN4cute5tupleIJNS5_1CILi128EEENS7_ILi64EEENS7_ILi192EEEEEELi192ENS_6half_tEfNS_4arch4Sm80ELb1ELb0ELb1ELb1ELb1ELb0ELb1ELb0EEENS1_21CollectiveEpilogueFwdINS6_IJS8_SA_S9_EEENS6_IJNS7_ILi1EEESI_SI_EEESC_SE_Li256ELb1ELb1ELb0ELb0EEENS1_19SingleTileSchedulerILb1ELb0ELb1ELi128EEEEEEEEEvNT_6ParamsE,"",@"SHT_CUDA_INFO"
	.sectionflags	@""
	.align	4


	//----- nvinfo : EIATTR_CUDA_API_VERSION
	.align		4
        /*0000*/ 	.byte	0x04, 0x37
        /*0002*/ 	.short	(.L_204 - .L_203)
.L_203:
        /*0004*/ 	.word	0x00000082


	//----- nvinfo : EIATTR_KPARAM_INFO
	.align		4
.L_204:
        /*0008*/ 	.byte	0x04, 0x17
        /*000a*/ 	.short	(.L_206 - .L_205)
.L_205:
        /*000c*/ 	.word	0x00000000
        /*0010*/ 	.short	0x0000
        /*0012*/ 	.short	0x0000
        /*0014*/ 	.byte	0x00, 0xf0, 0x61, 0x10


	//----- nvinfo : EIATTR_SPARSE_MMA_MASK
	.align		4
.L_206:
        /*0018*/ 	.byte	0x03, 0x50
        /*001a*/ 	.short	0x0000


	//----- nvinfo : EIATTR_MAXREG_COUNT
	.align		4
        /*001c*/ 	.byte	0x03, 0x1b
        /*001e*/ 	.short	0x00ff


	//----- nvinfo : EIATTR_MERCURY_ISA_VERSION
	.align		4
        /*0020*/ 	.byte	0x03, 0x5f
        /*0022*/ 	.short	0x0101


	//----- nvinfo : EIATTR_EXIT_INSTR_OFFSETS
	.align		4
        /*0024*/ 	.byte	0x04, 0x1c
        /*0026*/ 	.short	(.L_208 - .L_207)


	//   ....[0]....
.L_207:
        /*0028*/ 	.word	0x00000010


	//----- nvinfo : EIATTR_MAX_THREADS
	.align		4
.L_208:
        /*002c*/ 	.byte	0x04, 0x05
        /*002e*/ 	.short	(.L_210 - .L_209)
.L_209:
        /*0030*/ 	.word	0x00000100
        /*0034*/ 	.word	0x00000001
        /*0038*/ 	.word	0x00000001


	//----- nvinfo : EIATTR_CBANK_PARAM_SIZE
	.align		4
.L_210:
        /*003c*/ 	.byte	0x03, 0x19
        /*003e*/ 	.short	0x0418


	//----- nvinfo : EIATTR_PARAM_CBANK
	.align		4
        /*0040*/ 	.byte	0x04, 0x0a
        /*0042*/ 	.short	(.L_212 - .L_211)
	.align		4
.L_211:
        /*0044*/ 	.word	index@(.nv.constant0._ZN7cutlass13device_kernelIN5flash19enable_sm80_to_sm89INS1_16FlashAttnFwdSm80INS1_25CollectiveMainloopFwdSm80ILi8ELi1ELb0EN4cute5tupleIJNS5_1CILi128EEENS7_ILi64EEENS7_ILi192EEEEEELi192ENS_6half_tEfNS_4arch4Sm80ELb1ELb0ELb1ELb1ELb1ELb0ELb1ELb0EEENS1_21CollectiveEpilogueFwdINS6_IJS8_SA_S9_EEENS6_IJNS7_ILi1EEESI_SI_EEESC_SE_Li256ELb1ELb1ELb0ELb0EEENS1_19SingleTileSchedulerILb1ELb0ELb1ELi128EEEEEEEEEvNT_6ParamsE)
        /*0048*/ 	.short	0x0210
        /*004a*/ 	.short	0x0418


	//----- nvinfo : EIATTR_SW_WAR
	.align		4
.L_212:
        /*004c*/ 	.byte	0x04, 0x36
        /*004e*/ 	.short	(.L_214 - .L_213)
.L_213:
        /*0050*/ 	.word	0x00000008
.L_214:


//--------------------- .nv.info._ZN7cutlass13device_kernelIN5flash19enable_sm80_to_sm89INS1_16FlashAttnFwdSm80INS1_25CollectiveMainloopFwdSm80ILi8ELi1ELb0EN4cute5tupleIJNS5_1CILi128EEENS7_ILi64EEENS7_ILi192EEEEEELi192ENS_6half_tEfNS_4arch4Sm80ELb1ELb0ELb1ELb1ELb1ELb1ELb1ELb0EEENS1_21CollectiveEpilogueFwdINS6_IJS8_SA_S9_EEENS6_IJNS7_ILi1EEESI_SI_EEESC_SE_Li256ELb1ELb1ELb0ELb0EEENS1_19SingleTileSchedulerILb1ELb0ELb1ELi128EEEEEEEEEvNT_6ParamsE --------------------------
	.section	.nv.info._ZN7cutlass13device_kernelIN5flash19enable_sm80_to_sm89INS1_16FlashAttnFwdSm80INS1_25CollectiveMainloopFwdSm80ILi8ELi1ELb0EN4cute5tupleIJNS5_1CILi128EEENS7_ILi64EEENS7_ILi192EEEEEELi192ENS_6half_tEfNS_4arch4Sm80ELb1ELb0ELb1ELb1ELb1ELb1ELb1ELb0EEENS1_21CollectiveEpilogueFwdINS6_IJS8_SA_S9_EEENS6_IJNS7_ILi1EEESI_SI_EEESC_SE_Li256ELb1ELb1ELb0ELb0EEENS1_19SingleTileSchedulerILb1ELb0ELb1ELi128EEEEEEEEEvNT_6ParamsE,"",@"SHT_CUDA_INFO"
	.sectionflags	@""
	.align	4


	//----- nvinfo : EIATTR_CUDA_API_VERSION
	.align		4
        /*0000*/ 	.byte	0x04, 0x37
        /*0002*/ 	.short	(.L_216 - .L_215)
.L_215:
        /*0004*/ 	.word	0x00000082


	//----- nvinfo : EIATTR_KPARAM_INFO
	.align		4
.L_216:
        /*0008*/ 	.byte	0x04, 0x17
        /*000a*/ 	.short	(.L_218 - .L_217)
.L_217:
        /*000c*/ 	.word	0x00000000
        /*0010*/ 	.short	0x0000
        /*0012*/ 	.short	0x0000
        /*0014*/ 	.byte	0x00, 0xf0, 0x61, 0x10


	//----- nvinfo : EIATTR_SPARSE_MMA_MASK
	.align		4
.L_218:
        /*0018*/ 	.byte	0x03, 0x50
        /*001a*/ 	.short	0x0000


	//----- nvinfo : EIATTR_MAXREG_COUNT
	.align		4
        /*001c*/ 	.byte	0x03, 0x1b
        /*001e*/ 	.short	0x00ff


	//----- nvinfo : EIATTR_MERCURY_ISA_VERSION
	.align		4
        /*0020*/ 	.byte	0x03, 0x5f
        /*0022*/ 	.short	0x0101


	//----- nvinfo : EIATTR_EXIT_INSTR_OFFSETS
	.align		4
        /*0024*/ 	.byte	0x04, 0x1c
        /*0026*/ 	.short	(.L_220 - .L_219)


	//   ....[0]....
.L_219:
        /*0028*/ 	.word	0x00000010


	//----- nvinfo : EIATTR_MAX_THREADS
	.align		4
.L_220:
        /*002c*/ 	.byte	0x04, 0x05
        /*002e*/ 	.short	(.L_222 - .L_221)
.L_221:
        /*0030*/ 	.word	0x00000100
        /*0034*/ 	.word	0x00000001
        /*0038*/ 	.word	0x00000001


	//----- nvinfo : EIATTR_CBANK_PARAM_SIZE
	.align		4
.L_222:
        /*003c*/ 	.byte	0x03, 0x19
        /*003e*/ 	.short	0x0418


	//----- nvinfo : EIATTR_PARAM_CBANK
	.align		4
        /*0040*/ 	.byte	0x04, 0x0a
        /*0042*/ 	.short	(.L_224 - .L_223)
	.align		4
.L_223:
        /*0044*/ 	.word	index@(.nv.constant0._ZN7cutlass13device_kernelIN5flash19enable_sm80_to_sm89INS1_16FlashAttnFwdSm80INS1_25CollectiveMainloopFwdSm80ILi8ELi1ELb0EN4cute5tupleIJNS5_1CILi128EEENS7_ILi64EEENS7_ILi192EEEEEELi192ENS_6half_tEfNS_4arch4Sm80ELb1ELb0ELb1ELb1ELb1ELb1ELb1ELb0EEENS1_21CollectiveEpilogueFwdINS6_IJS8_SA_S9_EEENS6_IJNS7_ILi1EEESI_SI_EEESC_SE_Li256ELb1ELb1ELb0ELb0EEENS1_19SingleTileSchedulerILb1ELb0ELb1ELi128EEEEEEEEEvNT_6ParamsE)
        /*0048*/ 	.short	0x0210
        /*004a*/ 	.short	0x0418


	//----- nvinfo : EIATTR_SW_WAR
	.align		4
.L_224:
        /*004c*/ 	.byte	0x04, 0x36
        /*004e*/ 	.short	(.L_226 - .L_225)
.L_225:
        /*0050*/ 	.word	0x00000008
.L_226:


//--------------------- .nv.info._ZN7cutlass13device_kernelIN5flash19enable_sm80_to_sm89INS1_16FlashAttnFwdSm80INS1_25CollectiveMainloopFwdSm80ILi8ELi2ELb0EN4cute5tupleIJNS5_1CILi128EEENS7_ILi64EEENS7_ILi192EEEEEELi192ENS_6half_tEfNS_4arch4Sm80ELb0ELb0ELb1ELb0ELb1ELb0ELb1ELb0EEENS1_21CollectiveEpilogueFwdINS6_IJS8_SA_S9_EEENS6_IJNS7_ILi1EEESI_SI_EEESC_SE_Li256ELb0ELb1ELb0ELb0EEENS1_19SingleTileSchedulerILb0ELb0ELb1ELi128EEEEEEEEEvNT_6ParamsE --------------------------
	.section	.nv.info._ZN7cutlass13device_kernelIN5flash19enable_sm80_to_sm89INS1_16FlashAttnFwdSm80INS1_25CollectiveMainloopFwdSm80ILi8ELi2ELb0EN4cute5tupleIJNS5_1CILi128EEENS7_ILi64EEENS7_ILi192EEEEEELi192ENS_6half_tEfNS_4arch4Sm80ELb0ELb0ELb1ELb0ELb1ELb0ELb1ELb0EEENS1_21CollectiveEpilogueFwdINS6_IJS8_SA_S9_EEENS6_IJNS7_ILi1EEESI_SI_EEESC_SE_Li256ELb0ELb1ELb0ELb0EEENS1_19SingleTileSchedulerILb0ELb0ELb1ELi128EEEEEEEEEvNT_6ParamsE,"",@"SHT_CUDA_INFO"
	.sectionflags	@""
	.align	4


	//----- nvinfo : EIATTR_CUDA_API_VERSION
	.align		4
        /*0000*/ 	.byte	0x04, 0x37
        /*0002*/ 	.short	(.L_228 - .L_227)
.L_227:
        /*0004*/ 	.word	0x00000082


	//----- nvinfo : EIATTR_KPARAM_INFO
	.align		4
.L_228:
        /*0008*/ 	.byte	0x04, 0x17
        /*000a*/ 	.short	(.L_230 - .L_229)
.L_229:
        /*000c*/ 	.word	0x00000000
        /*0010*/ 	.short	0x0000
        /*0012*/ 	.short	0x0000
        /*0014*/ 	.byte	0x00, 0xf0, 0x61, 0x10


	//----- nvinfo : EIATTR_SPARSE_MMA_MASK
	.align		4
.L_230:
        /*0018*/ 	.byte	0x03, 0x50
        /*001a*/ 	.short	0x0000


	//----- nvinfo : EIATTR_MAXREG_COUNT
	.align		4
        /*001c*/ 	.byte	0x03, 0x1b
        /*001e*/ 	.short	0x00ff


	//----- nvinfo : EIATTR_MERCURY_ISA_VERSION
	.align		4
        /*0020*/ 	.byte	0x03, 0x5f
        /*0022*/ 	.short	0x0101


	//----- nvinfo : EIATTR_EXIT_INSTR_OFFSETS
	.align		4
        /*0024*/ 	.byte	0x04, 0x1c
        /*0026*/ 	.short	(.L_232 - .L_231)


	//   ....[0]....
.L_231:
        /*0028*/ 	.word	0x00000010


	//----- nvinfo : EIATTR_MAX_THREADS
	.align		4
.L_232:
        /*002c*/ 	.byte	0x04, 0x05
        /*002e*/ 	.short	(.L_234 - .L_233)
.L_233:
        /*0030*/ 	.word	0x00000100
        /*0034*/ 	.word	0x00000001
        /*0038*/ 	.word	0x00000001


	//----- nvinfo : EIATTR_CBANK_PARAM_SIZE
	.align		4
.L_234:
        /*003c*/ 	.byte	0x03, 0x19
        /*003e*/ 	.short	0x0418


	//----- nvinfo : EIATTR_PARAM_CBANK
	.align		4
        /*0040*/ 	.byte	0x04, 0x0a
        /*0042*/ 	.short	(.L_236 - .L_235)
	.align		4
.L_235:
        /*0044*/ 	.word	index@(.nv.constant0._ZN7cutlass13device_kernelIN5flash19enable_sm80_to_sm89INS1_16FlashAttnFwdSm80INS1_25CollectiveMainloopFwdSm80ILi8ELi2ELb0EN4cute5tupleIJNS5_1CILi128EEENS7_ILi64EEENS7_ILi192EEEEEELi192ENS_6half_tEfNS_4arch4Sm80ELb0ELb0ELb1ELb0ELb1ELb0ELb1ELb0EEENS1_21CollectiveEpilogueFwdINS6_IJS8_SA_S9_EEENS6_IJNS7_ILi1EEESI_SI_EEESC_SE_Li256ELb0ELb1ELb0ELb0EEENS1_19SingleTileSchedulerILb0ELb0ELb1ELi128EEEEEEEEEvNT_6ParamsE)
        /*0048*/ 	.short	0x0210
        /*004a*/ 	.short	0x0418


	//----- nvinfo : EIATTR_SW_WAR
	.align		4
.L_236:
        /*004c*/ 	.byte	0x04, 0x36
        /*004e*/ 	.short	(.L_238 - .L_237)
.L_237:
        /*0050*/ 	.word	0x00000008
.L_238:


//--------------------- .nv.info._ZN7cutlass13device_kernelIN5flash19enable_sm80_to_sm89INS1_16FlashAttnFwdSm80INS1_25CollectiveMainloopFwdSm80ILi8ELi2ELb0EN4cute5tupleIJNS5_1CILi128EEENS7_ILi64EEENS7_ILi192EEEEEELi192ENS_6half_tEfNS_4arch4Sm80ELb0ELb0ELb1ELb1ELb1ELb0ELb1ELb0EEENS1_21CollectiveEpilogueFwdINS6_IJS8_SA_S9_EEENS6_IJNS7_ILi1EEESI_SI_EEESC_SE_Li256ELb1ELb1ELb0ELb0EEENS1_19SingleTileSchedulerILb1ELb0ELb1ELi128EEEEEEEEEvNT_6ParamsE --------------------------
	.section	.nv.info._ZN7cutlass13device_kernelIN5flash19enable_sm80_to_sm89INS1_16FlashAttnFwdSm80INS1_25CollectiveMainloopFwdSm80ILi8ELi2ELb0EN4cute5tupleIJNS5_1CILi128EEENS7_ILi64EEENS7_ILi192EEEEEELi192ENS_6half_tEfNS_4arch4Sm80ELb0ELb0ELb1ELb1ELb1ELb0ELb1ELb0EEENS1_21CollectiveEpilogueFwdINS6_IJS8_SA_S9_EEENS6_IJNS7_ILi1EEESI_SI_EEESC_SE_Li256ELb1ELb1ELb0ELb0EEENS1_19SingleTileSchedulerILb1ELb0ELb1ELi128EEEEEEEEEvNT_6ParamsE,"",@"SHT_CUDA_INFO"
	.sectionflags	@""
	.align	4


	//----- nvinfo : EIATTR_CUDA_API_VERSION
	.align		4
        /*0000*/ 	.byte	0x04, 0x37
        /*0002*/ 	.short	(.L_240 - .L_239)
.L_239:
        /*0004*/ 	.word	0x00000082


	//----- nvinfo : EIATTR_KPARAM_INFO
	.align		4
.L_240:
        /*0008*/ 	.byte	0x04, 0x17
        /*000a*/ 	.short	(.L_242 - .L_241)
.L_241:
        /*000c*/ 	.word	0x00000000
        /*0010*/ 	.short	0x0000
        /*0012*/ 	.short	0x0000
        /*0014*/ 	.byte	0x00, 0xf0, 0x61, 0x10


	//----- nvinfo : EIATTR_SPARSE_MMA_MASK
	.align		4
.L_242:
        /*0018*/ 	.byte	0x03, 0x50
        /*001a*/ 	.short	0x0000


	//----- nvinfo : EIATTR_MAXREG_COUNT
	.align		4
        /*001c*/ 	.byte	0x03, 0x1b
        /*001e*/ 	.short	0x00ff


	//----- nvinfo : EIATTR_MERCURY_ISA_VERSION
	.align		4
        /*0020*/ 	.byte	0x03, 0x5f
        /*0022*/ 	.short	0x0101


	//----- nvinfo : EIATTR_EXIT_INSTR_OFFSETS
	.align		4
        /*0024*/ 	.byte	0x04, 0x1c
        /*0026*/ 	.short	(.L_244 - .L_243)


	//   ....[0]....
.L_243:
        /*0028*/ 	.word	0x00000010


	//----- nvinfo : EIATTR_MAX_THREADS
	.align		4
.L_244:
        /*002c*/ 	.byte	0x04, 0x05
        /*002e*/ 	.short	(.L_246 - .L_245)
.L_245:
        /*0030*/ 	.word	0x00000100
        /*0034*/ 	.word	0x00000001
        /*0038*/ 	.word	0x00000001


	//----- nvinfo : EIATTR_CBANK_PARAM_SIZE
	.align		4
.L_246:
        /*003c*/ 	.byte	0x03, 0x19
        /*003e*/ 	.short	0x0418


	//----- nvinfo : EIATTR_PARAM_CBANK
	.align		4
        /*0040*/ 	.byte	0x04, 0x0a
        /*0042*/ 	.short	(.L_248 - .L_247)
	.align		4
.L_247:
        /*0044*/ 	.word	index@(.nv.constant0._ZN7cutlass13device_kernelIN5flash19enable_sm80_to_sm89INS1_16FlashAttnFwdSm80INS1_25CollectiveMainloopFwdSm80ILi8ELi2ELb0EN4cute5tupleIJNS5_1CILi128EEENS7_ILi64EEENS7_ILi192EEEEEELi192ENS_6half_tEfNS_4arch4Sm80ELb0ELb0ELb1ELb1ELb1ELb0ELb1ELb0EEENS1_21CollectiveEpilogueFwdINS6_IJS8_SA_S9_EEENS6_IJNS7_ILi1EEESI_SI_EEESC_SE_Li256ELb1ELb1ELb0ELb0EEENS1_19SingleTileSchedulerILb1ELb0ELb1ELi128EEEEEEEEEvNT_6ParamsE)
        /*0048*/ 	.short	0x0210
        /*004a*/ 	.short	0x0418


	//----- nvinfo : EIATTR_SW_WAR
	.align		4
.L_248:
        /*004c*/ 	.byte	0x04, 0x36
        /*004e*/ 	.short	(.L_250 - .L_249)
.L_249:
        /*0050*/ 	.word	0x00000008
.L_250:


//--------------------- .nv.info._ZN7cutlass13device_kernelIN5flash19enable_sm80_to_sm89INS1_16FlashAttnFwdSm80INS1_25CollectiveMainloopFwdSm80ILi8ELi2ELb0EN4cute5tupleIJNS5_1CILi128EEENS7_ILi64EEENS7_ILi192EEEEEELi192ENS_6half_tEfNS_4arch4Sm80ELb0ELb0ELb1ELb1ELb1ELb1ELb1ELb0EEENS1_21CollectiveEpilogueFwdINS6_IJS8_SA_S9_EEENS6_IJNS7_ILi1EEESI_SI_EEESC_SE_Li256ELb1ELb1ELb0ELb0EEENS1_19SingleTileSchedulerILb1ELb0ELb1ELi128EEEEEEEEEvNT_6ParamsE --------------------------
	.section	.nv.info._ZN7cutlass13device_kernelIN5flash19enable_sm80_to_sm89INS1_16FlashAttnFwdSm80INS1_25CollectiveMainloopFwdSm80ILi8ELi2ELb0EN4cute5tupleIJNS5_1CILi128EEENS7_ILi64EEENS7_ILi192EEEEEELi192ENS_6half_tEfNS_4arch4Sm80ELb0ELb0ELb1ELb1ELb1ELb1ELb1ELb0EEENS1_21CollectiveEpilogueFwdINS6_IJS8_SA_S9_EEENS6_IJNS7_ILi1EEESI_SI_EEESC_SE_Li256ELb1ELb1ELb0ELb0EEENS1_19SingleTileSchedulerILb1ELb0ELb1ELi128EEEEEEEEEvNT_6ParamsE,"",@"SHT_CUDA_INFO"
	.sectionflags	@""
	.align	4


	//----- nvinfo : EIATTR_CUDA_API_VERSION
	.align		4
        /*0000*/ 	.byte	0x04, 0x37
        /*0002*/ 	.short	(.L_252 - .L_251)
.L_251:
        /*0004*/ 	.word	0x00000082


	//----- nvinfo : EIATTR_KPARAM_INFO
	.align		4
.L_252:
        /*0008*/ 	.byte	0x04, 0x17
        /*000a*/ 	.short	(.L_254 - .L_253)
.L_253:
        /*000c*/ 	.word	0x00000000
        /*0010*/ 	.short	0x0000
        /*0012*/ 	.short	0x0000
        /*0014*/ 	.byte	0x00, 0xf0, 0x61, 0x10


	//----- nvinfo : EIATTR_SPARSE_MMA_MASK
	.align		4
.L_254:
        /*0018*/ 	.byte	0x03, 0x50
        /*001a*/ 	.short	0x0000


	//----- nvinfo : EIATTR_MAXREG_COUNT
	.align		4
        /*001c*/ 	.byte	0x03, 0x1b
        /*001e*/ 	.short	0x00ff


	//----- nvinfo : EIATTR_MERCURY_ISA_VERSION
	.align		4
        /*0020*/ 	.byte	0x03, 0x5f
        /*0022*/ 	.short	0x0101


	//----- nvinfo : EIATTR_EXIT_INSTR_OFFSETS
	.align		4
        /*0024*/ 	.byte	0x04, 0x1c
        /*0026*/ 	.short	(.L_256 - .L_255)


	//   ....[0]....
.L_255:
        /*0028*/ 	.word	0x00000010


	//----- nvinfo : EIATTR_MAX_THREADS
	.align		4
.L_256:
        /*002c*/ 	.byte	0x04, 0x05
        /*002e*/ 	.short	(.L_258 - .L_257)
.L_257:
        /*0030*/ 	.word	0x00000100
        /*0034*/ 	.word	0x00000001
        /*0038*/ 	.word	0x00000001


	//----- nvinfo : EIATTR_CBANK_PARAM_SIZE
	.align		4
.L_258:
        /*003c*/ 	.byte	0x03, 0x19
        /*003e*/ 	.short	0x0418


	//----- nvinfo : EIATTR_PARAM_CBANK
	.align		4
        /*0040*/ 	.byte	0x04, 0x0a
        /*0042*/ 	.short	(.L_260 - .L_259)
	.align		4
.L_259:
        /*0044*/ 	.word	index@(.nv.constant0._ZN7cutlass13device_kernelIN5flash19enable_sm80_to_sm89INS1_16FlashAttnFwdSm80INS1_25CollectiveMainloopFwdSm80ILi8ELi2ELb0EN4cute5tupleIJNS5_1CILi128EEENS7_ILi64EEENS7_ILi192EEEEEELi192ENS_6half_tEfNS_4arch4Sm80ELb0ELb0ELb1ELb1ELb1ELb1ELb1ELb0EEENS1_21CollectiveEpilogueFwdINS6_IJS8_SA_S9_EEENS6_IJNS7_ILi1EEESI_SI_EEESC_SE_Li256ELb1ELb1ELb0ELb0EEENS1_19SingleTileSchedulerILb1ELb0ELb1ELi128EEEEEEEEEvNT_6ParamsE)
        /*0048*/ 	.short	0x0210
        /*004a*/ 	.short	0x0418


	//----- nvinfo : EIATTR_SW_WAR
	.align		4
.L_260:
        /*004c*/ 	.byte	0x04, 0x36
        /*004e*/ 	.short	(.L_262 - .L_261)
.L_261:
        /*0050*/ 	.word	0x00000008
.L_262:


//--------------------- .nv.info._ZN7cutlass13device_kernelIN5flash19enable_sm80_to_sm89INS1_16FlashAttnFwdSm80INS1_25CollectiveMainloopFwdSm80ILi8ELi2ELb0EN4cute5tupleIJNS5_1CILi128EEENS7_ILi64EEENS7_ILi192EEEEEELi192ENS_6half_tEfNS_4arch4Sm80ELb0ELb1ELb1ELb0ELb1ELb0ELb1ELb0EEENS1_21CollectiveEpilogueFwdINS6_IJS8_SA_S9_EEENS6_IJNS7_ILi1EEESI_SI_EEESC_SE_Li256ELb0ELb1ELb0ELb0EEENS1_19SingleTileSchedulerILb0ELb0ELb1ELi128EEEEEEEEEvNT_6ParamsE --------------------------
	.section	.nv.info._ZN7cutlass13device_kernelIN5flash19enable_sm80_to_sm89INS1_16FlashAttnFwdSm80INS1_25CollectiveMainloopFwdSm80ILi8ELi2ELb0EN4cute5tupleIJNS5_1CILi128EEENS7_ILi64EEENS7_ILi192EEEEEELi192ENS_6half_tEfNS_4arch4Sm80ELb0ELb1ELb1ELb0ELb1ELb0ELb1ELb0EEENS1_21CollectiveEpilogueFwdINS6_IJS8_SA_S9_EEENS6_IJNS7_ILi1EEESI_SI_EEESC_SE_Li256ELb0ELb1ELb0ELb0EEENS1_19SingleTileSchedulerILb0ELb0ELb1ELi128EEEEEEEEEvNT_6ParamsE,"",@"SHT_CUDA_INFO"
	.sectionflags	@""
	.align	4


	//----- nvinfo : EIATTR_CUDA_API_VERSION
	.align		4
        /*0000*/ 	.byte	0x04, 0x37
        /*0002*/ 	.short	(.L_264 - .L_263)
.L_263:
        /*0004*/ 	.word	0x00000082


	//----- nvinfo : EIATTR_KPARAM_INFO
	.align		4
.L_264:
        /*0008*/ 	.byte	0x04, 0x17
        /*000a*/ 	.short	(.L_266 - .L_265)
.L_265:
        /*000c*/ 	.word	0x00000000
        /*0010*/ 	.short	0x0000
        /*0012*/ 	.short	0x0000
        /*0014*/ 	.byte	0x00, 0xf0, 0x61, 0x10


	//----- nvinfo : EIATTR_SPARSE_MMA_MASK
	.align		4
.L_266:
        /*0018*/ 	.byte	0x03, 0x50
        /*001a*/ 	.short	0x0000


	//----- nvinfo : EIATTR_MAXREG_COUNT
	.align		4
        /*001c*/ 	.byte	0x03, 0x1b
        /*001e*/ 	.short	0x00ff


	//----- nvinfo : EIATTR_MERCURY_ISA_VERSION
	.align		4
        /*0020*/ 	.byte	0x03, 0x5f
        /*0022*/ 	.short	0x0101


	//----- nvinfo : EIATTR_EXIT_INSTR_OFFSETS
	.align		4
        /*0024*/ 	.byte	0x04, 0x1c
        /*0026*/ 	.short	(.L_268 - .L_267)


	//   ....[0]....
.L_267:
        /*0028*/ 	.word	0x00000010


	//----- nvinfo : EIATTR_MAX_THREADS
	.align		4
.L_268:
        /*002c*/ 	.byte	0x04, 0x05
        /*002e*/ 	.short	(.L_270 - .L_269)
.L_269:
        /*0030*/ 	.word	0x00000100
        /*0034*/ 	.word	0x00000001
        /*0038*/ 	.word	0x00000001


	//----- nvinfo : EIATTR_CBANK_PARAM_SIZE
	.align		4
.L_270:
        /*003c*/ 	.byte	0x03, 0x19
        /*003e*/ 	.short	0x0418


	//----- nvinfo : EIATTR_PARAM_CBANK
	.align		4
        /*0040*/ 	.byte	0x04, 0x0a
        /*0042*/ 	.short	(.L_272 - .L_271)
	.align		4
.L_271:
        /*0044*/ 	.word	index@(.nv.constant0._ZN7cutlass13device_kernelIN5flash19enable_sm80_to_sm89INS1_16FlashAttnFwdSm80INS1_25CollectiveMainloopFwdSm80ILi8ELi2ELb0EN4cute5tupleIJNS5_1CILi128EEENS7_ILi64EEENS7_ILi192EEEEEELi192ENS_6half_tEfNS_4arch4Sm80ELb0ELb1ELb1ELb0ELb1ELb0ELb1ELb0EEENS1_21CollectiveEpilogueFwdINS6_IJS8_SA_S9_EEENS6_IJNS7_ILi1EEESI_SI_EEESC_SE_Li256ELb0ELb1ELb0ELb0EEENS1_19SingleTileSchedulerILb0ELb0ELb1ELi128EEEEEEEEEvNT_6ParamsE)
        /*0048*/ 	.short	0x0210
        /*004a*/ 	.short	0x0418


	//----- nvinfo : EIATTR_SW_WAR
	.align		4
.L_272:
        /*004c*/ 	.byte	0x04, 0x36
        /*004e*/ 	.short	(.L_274 - .L_273)
.L_273:
        /*0050*/ 	.word	0x00000008
.L_274:


//--------------------- .nv.info._ZN7cutlass13device_kernelIN5flash19enable_sm80_to_sm89INS1_16FlashAttnFwdSm80INS1_25CollectiveMainloopFwdSm80ILi8ELi2ELb0EN4cute5tupleIJNS5_1CILi128EEENS7_ILi64EEENS7_ILi192EEEEEELi192ENS_6half_tEfNS_4arch4Sm80ELb0ELb1ELb1ELb1ELb1ELb0ELb1ELb0EEENS1_21CollectiveEpilogueFwdINS6_IJS8_SA_S9_EEENS6_IJNS7_ILi1EEESI_SI_EEESC_SE_Li256ELb1ELb1ELb0ELb0EEENS1_19SingleTileSchedulerILb1ELb0ELb1ELi128EEEEEEEEEvNT_6ParamsE --------------------------
	.section	.nv.info._ZN7cutlass13device_kernelIN5flash19enable_sm80_to_sm89INS1_16FlashAttnFwdSm80INS1_25CollectiveMainloopFwdSm80ILi8ELi2ELb0EN4cute5tupleIJNS5_1CILi128EEENS7_ILi64EEENS7_ILi192EEEEEELi192ENS_6half_tEfNS_4arch4Sm80ELb0ELb1ELb1ELb1ELb1ELb0ELb1ELb0EEENS1_21CollectiveEpilogueFwdINS6_IJS8_SA_S9_EEENS6_IJNS7_ILi1EEESI_SI_EEESC_SE_Li256ELb1ELb1ELb0ELb0EEENS1_19SingleTileSchedulerILb1ELb0ELb1ELi128EEEEEEEEEvNT_6ParamsE,"",@"SHT_CUDA_INFO"
	.sectionflags	@""
	.align	4


	//----- nvinfo : EIATTR_CUDA_API_VERSION
	.align		4
        /*0000*/ 	.byte	0x04, 0x37
        /*0002*/ 	.short	(.L_276 - .L_275)
.L_275:
        /*0004*/ 	.word	0x00000082


	//----- nvinfo : EIATTR_KPARAM_INFO
	.align		4
.L_276:
        /*0008*/ 	.byte	0x04, 0x17
        /*000a*/ 	.short	(.L_278 - .L_277)
.L_277:
        /*000c*/ 	.word	0x00000000
        /*0010*/ 	.short	0x0000
        /*0012*/ 	.short	0x0000
        /*0014*/ 	.byte	0x00, 0xf0, 0x61, 0x10


	//----- nvinfo : EIATTR_SPARSE_MMA_MASK
	.align		4
.L_278:
        /*0018*/ 	.byte	0x03, 0x50
        /*001a*/ 	.short	0x0000


	//----- nvinfo : EIATTR_MAXREG_COUNT
	.align		4
        /*001c*/ 	.byte	0x03, 0x1b
        /*001e*/ 	.short	0x00ff


	//----- nvinfo : EIATTR_MERCURY_ISA_VERSION
	.align		4
        /*0020*/ 	.byte	0x03, 0x5f
        /*0022*/ 	.short	0x0101


	//----- nvinfo : EIATTR_EXIT_INSTR_OFFSETS
	.align		4
        /*0024*/ 	.byte	0x04, 0x1c
        /*0026*/ 	.short	(.L_280 - .L_279)


	//   ....[0]....
.L_279:
        /*0028*/ 	.word	0x00000010


	//----- nvinfo : EIATTR_MAX_THREADS
	.align		4
.L_280:
        /*002c*/ 	.byte	0x04, 0x05
        /*002e*/ 	.short	(.L_282 - .L_281)
.L_281:
        /*0030*/ 	.word	0x00000100
        /*0034*/ 	.word	0x00000001
        /*0038*/ 	.word	0x00000001


	//----- nvinfo : EIATTR_CBANK_PARAM_SIZE
	.align		4
.L_282:
        /*003c*/ 	.byte	0x03, 0x19
        /*003e*/ 	.short	0x0418


	//----- nvinfo : EIATTR_PARAM_CBANK
	.align		4
        /*0040*/ 	.byte	0x04, 0x0a
        /*0042*/ 	.short	(.L_284 - .L_283)
	.align		4
.L_283:
        /*0044*/ 	.word	index@(.nv.constant0._ZN7cutlass13device_kernelIN5flash19enable_sm80_to_sm89INS1_16FlashAttnFwdSm80INS1_25CollectiveMainloopFwdSm80ILi8ELi2ELb0EN4cute5tupleIJNS5_1CILi128EEENS7_ILi64EEENS7_ILi192EEEEEELi192ENS_6half_tEfNS_4arch4Sm80ELb0ELb1ELb1ELb1ELb1ELb0ELb1ELb0EEENS1_21CollectiveEpilogueFwdINS6_IJS8_SA_S9_EEENS6_IJNS7_ILi1EEESI_SI_EEESC_SE_Li256ELb1ELb1ELb0ELb0EEENS1_19SingleTileSchedulerILb1ELb0ELb1ELi128EEEEEEEEEvNT_6ParamsE)
        /*0048*/ 	.short	0x0210
        /*004a*/ 	.short	0x0418


	//----- nvinfo : EIATTR_SW_WAR
	.align		4
.L_284:
        /*004c*/ 	.byte	0x04, 0x36
        /*004e*/ 	.short	(.L_286 - .L_285)
.L_285:
        /*0050*/ 	.word	0x00000008
.L_286:


//--------------------- .nv.info._ZN7cutlass13device_kernelIN5flash19enable_sm80_to_sm89INS1_16FlashAttnFwdSm80INS1_25CollectiveMainloopFwdSm80ILi8ELi2ELb0EN4cute5tupleIJNS5_1CILi128EEENS7_ILi64EEENS7_ILi192EEEEEELi192ENS_6half_tEfNS_4arch4Sm80ELb0ELb1ELb1ELb1ELb1ELb1ELb1ELb0EEENS1_21CollectiveEpilogueFwdINS6_IJS8_SA_S9_EEENS6_IJNS7_ILi1EEESI_SI_EEESC_SE_Li256ELb1ELb1ELb0ELb0EEENS1_19SingleTileSchedulerILb1ELb0ELb1ELi128EEEEEEEEEvNT_6ParamsE --------------------------
	.section	.nv.info._ZN7cutlass13device_kernelIN5flash19enable_sm80_to_sm89INS1_16FlashAttnFwdSm80INS1_25CollectiveMainloopFwdSm80ILi8ELi2ELb0EN4cute5tupleIJNS5_1CILi128EEENS7_ILi64EEENS7_ILi192EEEEEELi192ENS_6half_tEfNS_4arch4Sm80ELb0ELb1ELb1ELb1ELb1ELb1ELb1ELb0EEENS1_21CollectiveEpilogueFwdINS6_IJS8_SA_S9_EEENS6_IJNS7_ILi1EEESI_SI_EEESC_SE_Li256ELb1ELb1ELb0ELb0EEENS1_19SingleTileSchedulerILb1ELb0ELb1ELi128EEEEEEEEEvNT_6ParamsE,"",@"SHT_CUDA_INFO"
	.sectionflags	@""
	.align	4


	//----- nvinfo : EIATTR_CUDA_API_VERSION
	.align		4
        /*0000*/ 	.byte	0x04, 0x37
        /*0002*/ 	.short	(.L_288 - .L_287)
.L_287:
        /*0004*/ 	.word	0x00000082


	//----- nvinfo : EIATTR_KPARAM_INFO
	.align		4
.L_288:
        /*0008*/ 	.byte	0x04, 0x17
        /*000a*/ 	.short	(.L_290 - .L_289)
.L_289:
        /*000c*/ 	.word	0x00000000
        /*0010*/ 	.short	0x0000
        /*0012*/ 	.short	0x0000
        /*0014*/ 	.byte	0x00, 0xf0, 0x61, 0x10


	//----- nvinfo : EIATTR_SPARSE_MMA_MASK
	.align		4
.L_290:
        /*0018*/ 	.byte	0x03, 0x50
        /*001a*/ 	.short	0x0000


	//----- nvinfo : EIATTR_MAXREG_COUNT
	.align		4
        /*001c*/ 	.byte	0x03, 0x1b
        /*001e*/ 	.short	0x00ff


	//----- nvinfo : EIATTR_MERCURY_ISA_VERSION
	.align		4
        /*0020*/ 	.byte	0x03, 0x5f
        /*0022*/ 	.short	0x0101


	//----- nvinfo : EIATTR_EXIT_INSTR_OFFSETS
	.align		4
        /*0024*/ 	.byte	0x04, 0x1c
        /*0026*/ 	.short	(.L_292 - .L_291)


	//   ....[0]....
.L_291:
        /*0028*/ 	.word	0x00000010


	//----- nvinfo : EIATTR_MAX_THREADS
	.align		4
.L_292:
        /*002c*/ 	.byte	0x04, 0x05
        /*002e*/ 	.short	(.L_294 - .L_293)
.L_293:
        /*0030*/ 	.word	0x00000100
        /*0034*/ 	.word	0x00000001
        /*0038*/ 	.word	0x00000001


	//----- nvinfo : EIATTR_CBANK_PARAM_SIZE
	.align		4
.L_294:
        /*003c*/ 	.byte	0x03, 0x19
        /*003e*/ 	.short	0x0418


	//----- nvinfo : EIATTR_PARAM_CBANK
	.align		4
        /*0040*/ 	.byte	0x04, 0x0a
        /*0042*/ 	.short	(.L_296 - .L_295)
	.align		4
.L_295:
        /*0044*/ 	.word	index@(.nv.constant0._ZN7cutlass13device_kernelIN5flash19enable_sm80_to_sm89INS1_16FlashAttnFwdSm80INS1_25CollectiveMainloopFwdSm80ILi8ELi2ELb0EN4cute5tupleIJNS5_1CILi128EEENS7_ILi64EEENS7_ILi192EEEEEELi192ENS_6half_tEfNS_4arch4Sm80ELb0ELb1ELb1ELb1ELb1ELb1ELb1ELb0EEENS1_21CollectiveEpilogueFwdINS6_IJS8_SA_S9_EEENS6_IJNS7_ILi1EEESI_SI_EEESC_SE_Li256ELb1ELb1ELb0ELb0EEENS1_19SingleTileSchedulerILb1ELb0ELb1ELi128EEEEEEEEEvNT_6ParamsE)
        /*0048*/ 	.short	0x0210
        /*004a*/ 	.short	0x0418


	//----- nvinfo : EIATTR_SW_WAR
	.align		4
.L_296:
        /*004c*/ 	.byte	0x04, 0x36
        /*004e*/ 	.short	(.L_298 - .L_297)
.L_297:
        /*0050*/ 	.word	0x00000008
.L_298:


//--------------------- .nv.info._ZN7cutlass13device_kernelIN5flash19enable_sm80_to_sm89INS1_16FlashAttnFwdSm80INS1_25CollectiveMainloopFwdSm80ILi8ELi2ELb0EN4cute5tupleIJNS5_1CILi128EEENS7_ILi64EEENS7_ILi192EEEEEELi192ENS_6half_tEfNS_4arch4Sm80ELb1ELb0ELb1ELb0ELb1ELb0ELb1ELb0EEENS1_21CollectiveEpilogueFwdINS6_IJS8_SA_S9_EEENS6_IJNS7_ILi1EEESI_SI_EEESC_SE_Li256ELb0ELb1ELb0ELb0EEENS1_30DynamicPersistentTileSchedulerILi256ELi256ELb0ELb1ELb0EEEEEEEEEvNT_6ParamsE --------------------------
	.section	.nv.info._ZN7cutlass13device_kernelIN5flash19enable_sm80_to_sm89INS1_16FlashAttnFwdSm80INS1_25CollectiveMainloopFwdSm80ILi8ELi2ELb0EN4cute5tupleIJNS5_1CILi128EEENS7_ILi64EEENS7_ILi192EEEEEELi192ENS_6half_tEfNS_4arch4Sm80ELb1ELb0ELb1ELb0ELb1ELb0ELb1ELb0EEENS1_21CollectiveEpilogueFwdINS6_IJS8_SA_S9_EEENS6_IJNS7_ILi1EEESI_SI_EEESC_SE_Li256ELb0ELb1ELb0ELb0EEENS1_30DynamicPersistentTileSchedulerILi256ELi256ELb0ELb1ELb0EEEEEEEEEvNT_6ParamsE,"",@"SHT_CUDA_INFO"
	.sectionflags	@""
	.align	4


	//----- nvinfo : EIATTR_CUDA_API_VERSION
	.align		4
        /*0000*/ 	.byte	0x04, 0x37
        /*0002*/ 	.short	(.L_300 - .L_299)
.L_299:
        /*0004*/ 	.word	0x00000082


	//----- nvinfo : EIATTR_KPARAM_INFO
	.align		4
.L_300:
        /*0008*/ 	.byte	0x04, 0x17
        /*000a*/ 	.short	(.L_302 - .L_301)
.L_301:
        /*000c*/ 	.word	0x00000000
        /*0010*/ 	.short	0x0000
        /*0012*/ 	.short	0x0000
        /*0014*/ 	.byte	0x00, 0xf0, 0xa1, 0x10


	//----- nvinfo : EIATTR_SPARSE_MMA_MASK
	.align		4
.L_302:
        /*0018*/ 	.byte	0x03, 0x50
        /*001a*/ 	.short	0x0000


	//----- nvinfo : EIATTR_MAXREG_COUNT
	.align		4
        /*001c*/ 	.byte	0x03, 0x1b
        /*001e*/ 	.short	0x00ff


	//----- nvinfo : EIATTR_MERCURY_ISA_VERSION
	.align		4
        /*0020*/ 	.byte	0x03, 0x5f
        /*0022*/ 	.short	0x0101


	//----- nvinfo : EIATTR_EXIT_INSTR_OFFSETS
	.align		4
        /*0024*/ 	.byte	0x04, 0x1c
        /*0026*/ 	.short	(.L_304 - .L_303)


	//   ....[0]....
.L_303:
        /*0028*/ 	.word	0x00000010


	//----- nvinfo : EIATTR_MAX_THREADS
	.align		4
.L_304:
        /*002c*/ 	.byte	0x04, 0x05
        /*002e*/ 	.short	(.L_306 - .L_305)
.L_305:
        /*0030*/ 	.word	0x00000100
        /*0034*/ 	.word	0x00000001
        /*0038*/ 	.word	0x00000001


	//----- nvinfo : EIATTR_CBANK_PARAM_SIZE
	.align		4
.L_306:
        /*003c*/ 	.byte	0x03, 0x19
        /*003e*/ 	.short	0x0428


	//----- nvinfo : EIATTR_PARAM_CBANK
	.align		4
        /*0040*/ 	.byte	0x04, 0x0a
        /*0042*/ 	.short	(.L_308 - .L_307)
	.align		4
.L_307:
        /*0044*/ 	.word	index@(.nv.constant0._ZN7cutlass13device_kernelIN5flash19enable_sm80_to_sm89INS1_16FlashAttnFwdSm80INS1_25CollectiveMainloopFwdSm80ILi8ELi2ELb0EN4cute5tupleIJNS5_1CILi128EEENS7_ILi64EEENS7_ILi192EEEEEELi192ENS_6half_tEfNS_4arch4Sm80ELb1ELb0ELb1ELb0ELb1ELb0ELb1ELb0EEENS1_21CollectiveEpilogueFwdINS6_IJS8_SA_S9_EEENS6_IJNS7_ILi1EEESI_SI_EEESC_SE_Li256ELb0ELb1ELb0ELb0EEENS1_30DynamicPersistentTileSchedulerILi256ELi256ELb0ELb1ELb0EEEEEEEEEvNT_6ParamsE)
        /*0048*/ 	.short	0x0210
        /*004a*/ 	.short	0x0428


	//----- nvinfo : EIATTR_SW_WAR
	.align		4
.L_308:
        /*004c*/ 	.byte	0x04, 0x36
        /*004e*/ 	.short	(.L_310 - .L_309)
.L_309:
        /*0050*/ 	.word	0x00000008
.L_310:


//--------------------- .nv.info._ZN7cutlass13device_kernelIN5flash19enable_sm80_to_sm89INS1_16FlashAttnFwdSm80INS1_25CollectiveMainloopFwdSm80ILi8ELi2ELb0EN4cute5tupleIJNS5_1CILi128EEENS7_ILi64EEENS7_ILi192EEEEEELi192ENS_6half_tEfNS_4arch4Sm80ELb1ELb0ELb1ELb1ELb1ELb0ELb1ELb0EEENS1_21CollectiveEpilogueFwdINS6_IJS8_SA_S9_EEENS6_IJNS7_ILi1EEESI_SI_EEESC_SE_Li256ELb1ELb1ELb0ELb0EEENS1_19SingleTileSchedulerILb1ELb0ELb1ELi128EEEEEEEEEvNT_6ParamsE --------------------------
	.section	.nv.info._ZN7cutlass13device_kernelIN5flash19enable_sm80_to_sm89INS1_16FlashAttnFwdSm80INS1_25CollectiveMainloopFwdSm80ILi8ELi2ELb0EN4cute5tupleIJNS5_1CILi128EEENS7_ILi64EEENS7_ILi192EEEEEELi192ENS_6half_tEfNS_4arch4Sm80ELb1ELb0ELb1ELb1ELb1ELb0ELb1ELb0EEENS1_21CollectiveEpilogueFwdINS6_IJS8_SA_S9_EEENS6_IJNS7_ILi1EEESI_SI_EEESC_SE_Li256ELb1ELb1ELb0ELb0EEENS1_19SingleTileSchedulerILb1ELb0ELb1ELi128EEEEEEEEEvNT_6ParamsE,"",@"SHT_CUDA_INFO"
	.sectionflags	@""
	.align	4


	//----- nvinfo : EIATTR_CUDA_API_VERSION
	.align		4
        /*0000*/ 	.byte	0x04, 0x37
        /*0002*/ 	.short	(.L_312 - .L_311)
.L_311:
        /*0004*/ 	.word	0x00000082


	//----- nvinfo : EIATTR_KPARAM_INFO
	.align		4
.L_312:
        /*0008*/ 	.byte	0x04, 0x17
        /*000a*/ 	.short	(.L_314 - .L_313)
.L_313:
        /*000c*/ 	.word	0x00000000
        /*0010*/ 	.short	0x0000
        /*0012*/ 	.short	0x0000
        /*0014*/ 	.byte	0x00, 0xf0, 0x61, 0x10


	//----- nvinfo : EIATTR_SPARSE_MMA_MASK
	.align		4
.L_314:
        /*0018*/ 	.byte	0x03, 0x50
        /*001a*/ 	.short	0x0000


	//----- nvinfo : EIATTR_MAXREG_COUNT
	.align		4
        /*001c*/ 	.byte	0x03, 0x1b
        /*001e*/ 	.short	0x00ff


	//----- nvinfo : EIATTR_MERCURY_ISA_VERSION
	.align		4
        /*0020*/ 	.byte	0x03, 0x5f
        /*0022*/ 	.short	0x0101


	//----- nvinfo : EIATTR_EXIT_INSTR_OFFSETS
	.align		4
        /*0024*/ 	.byte	0x04, 0x1c
        /*0026*/ 	.short	(.L_316 - .L_315)


	//   ....[0]....
.L_315:
        /*0028*/ 	.word	0x00000010


	//----- nvinfo : EIATTR_MAX_THREADS
	.align		4
.L_316:
        /*002c*/ 	.byte	0x04, 0x05
        /*002e*/ 	.short	(.L_318 - .L_317)
.L_317:
        /*0030*/ 	.word	0x00000100
        /*0034*/ 	.word	0x00000001
        /*0038*/ 	.word	0x00000001


	//----- nvinfo : EIATTR_CBANK_PARAM_SIZE
	.align		4
.L_318:
        /*003c*/ 	.byte	0x03, 0x19
        /*003e*/ 	.short	0x0418


	//----- nvinfo : EIATTR_PARAM_CBANK
	.align		4
        /*0040*/ 	.byte	0x04, 0x0a
        /*0042*/ 	.short	(.L_320 - .L_319)
	.align		4
.L_319:
        /*0044*/ 	.word	index@(.nv.constant0._ZN7cutlass13device_kernelIN5flash19enable_sm80_to_sm89INS1_16FlashAttnFwdSm80INS1_25CollectiveMainloopFwdSm80ILi8ELi2ELb0EN4cute5tupleIJNS5_1CILi128EEENS7_ILi64EEENS7_ILi192EEEEEELi192ENS_6half_tEfNS_4arch4Sm80ELb1ELb0ELb1ELb1ELb1ELb0ELb1ELb0EEENS1_21CollectiveEpilogueFwdINS6_IJS8_SA_S9_EEENS6_IJNS7_ILi1EEESI_SI_EEESC_SE_Li256ELb1ELb1ELb0ELb0EEENS1_19SingleTileSchedulerILb1ELb0ELb1ELi128EEEEEEEEEvNT_6ParamsE)
        /*0048*/ 	.short	0x0210
        /*004a*/ 	.short	0x0418


	//----- nvinfo : EIATTR_SW_WAR
	.align		4
.L_320:
        /*004c*/ 	.byte	0x04, 0x36
        /*004e*/ 	.short	(.L_322 - .L_321)
.L_321:
        /*0050*/ 	.word	0x00000008
.L_322:


//--------------------- .nv.info._ZN7cutlass13device_kernelIN5flash19enable_sm80_to_sm89INS1_16FlashAttnFwdSm80INS1_25CollectiveMainloopFwdSm80ILi8ELi2ELb0EN4cute5tupleIJNS5_1CILi128EEENS7_ILi64EEENS7_ILi192EEEEEELi192ENS_6half_tEfNS_4arch4Sm80ELb1ELb0ELb1ELb1ELb1ELb1ELb1ELb0EEENS1_21CollectiveEpilogueFwdINS6_IJS8_SA_S9_EEENS6_IJNS7_ILi1EEESI_SI_EEESC_SE_Li256ELb1ELb1ELb0ELb0EEENS1_19SingleTileSchedulerILb1ELb0ELb1ELi128EEEEEEEEEvNT_6ParamsE --------------------------
	.section	.nv.info._ZN7cutlass13device_kernelIN5flash19enable_sm80_to_sm89INS1_16FlashAttnFwdSm80INS1_25CollectiveMainloopFwdSm80ILi8ELi2ELb0EN4cute5tupleIJNS5_1CILi128EEENS7_ILi64EEENS7_ILi192EEEEEELi192ENS_6half_tEfNS_4arch4Sm80ELb1ELb0ELb1ELb1ELb1ELb1ELb1ELb0EEENS1_21CollectiveEpilogueFwdINS6_IJS8_SA_S9_EEENS6_IJNS7_ILi1EEESI_SI_EEESC_SE_Li256ELb1ELb1ELb0ELb0EEENS1_19SingleTileSchedulerILb1ELb0ELb1ELi128EEEEEEEEEvNT_6ParamsE,"",@"SHT_CUDA_INFO"
	.sectionflags	@""
	.align	4


	//----- nvinfo : EIATTR_CUDA_API_VERSION
	.align		4
        /*0000*/ 	.byte	0x04, 0x37
        /*0002*/ 	.short	(.L_324 - .L_323)
.L_323:
        /*0004*/ 	.word	0x00000082


	//----- nvinfo : EIATTR_KPARAM_INFO
	.align		4
.L_324:
        /*0008*/ 	.byte	0x04, 0x17
        /*000a*/ 	.short	(.L_326 - .L_325)
.L_325:
        /*000c*/ 	.word	0x00000000
        /*0010*/ 	.short	0x0000
        /*0012*/ 	.short	0x0000
        /*0014*/ 	.byte	0x00, 0xf0, 0x61, 0x10


	//----- nvinfo : EIATTR_SPARSE_MMA_MASK
	.align		4
.L_326:
        /*0018*/ 	.byte	0x03, 0x50
        /*001a*/ 	.short	0x0000


	//----- nvinfo : EIATTR_MAXREG_COUNT
	.align		4
        /*001c*/ 	.byte	0x03, 0x1b
        /*001e*/ 	.short	0x00ff


	//----- nvinfo : EIATTR_MERCURY_ISA_VERSION
	.align		4
        /*0020*/ 	.byte	0x03, 0x5f
        /*0022*/ 	.short	0x0101


	//----- nvinfo : EIATTR_EXIT_INSTR_OFFSETS
	.align		4
        /*0024*/ 	.byte	0x04, 0x1c
        /*0026*/ 	.short	(.L_328 - .L_327)


	//   ....[0]....
.L_327:
        /*0028*/ 	.word	0x00000010


	//----- nvinfo : EIATTR_MAX_THREADS
	.align		4
.L_328:
        /*002c*/ 	.byte	0x04, 0x05
        /*002e*/ 	.short	(.L_330 - .L_329)
.L_329:
        /*0030*/ 	.word	0x00000100
        /*0034*/ 	.word	0x00000001
        /*0038*/ 	.word	0x00000001


	//----- nvinfo : EIATTR_CBANK_PARAM_SIZE
	.align		4
.L_330:
        /*003c*/ 	.byte	0x03, 0x19
        /*003e*/ 	.short	0x0418


	//----- nvinfo : EIATTR_PARAM_CBANK
	.align		4
        /*0040*/ 	.byte	0x04, 0x0a
        /*0042*/ 	.short	(.L_332 - .L_331)
	.align		4
.L_331:
        /*0044*/ 	.word	index@(.nv.constant0._ZN7cutlass13device_kernelIN5flash19enable_sm80_to_sm89INS1_16FlashAttnFwdSm80INS1_25CollectiveMainloopFwdSm80ILi8ELi2ELb0EN4cute5tupleIJNS5_1CILi128EEENS7_ILi64EEENS7_ILi192EEEEEELi192ENS_6half_tEfNS_4arch4Sm80ELb1ELb0ELb1ELb1ELb1ELb1ELb1ELb0EEENS1_21CollectiveEpilogueFwdINS6_IJS8_SA_S9_EEENS6_IJNS7_ILi1EEESI_SI_EEESC_SE_Li256ELb1ELb1ELb0ELb0EEENS1_19SingleTileSchedulerILb1ELb0ELb1ELi128EEEEEEEEEvNT_6ParamsE)
        /*0048*/ 	.short	0x0210
        /*004a*/ 	.short	0x0418


	//----- nvinfo : EIATTR_SW_WAR
	.align		4
.L_332:
        /*004c*/ 	.byte	0x04, 0x36
        /*004e*/ 	.short	(.L_334 - .L_333)
.L_333:
        /*0050*/ 	.word	0x00000008
.L_334:


//--------------------- .nv.callgraph             --------------------------
	.section	.nv.callgraph,"",@"SHT_CUDA_CALLGRAPH"
	.align	4
	.sectionentsize	8
	.align		4
        /*0000*/ 	.word	0x00000000
	.align		4
        /*0004*/ 	.word	0xffffffff
	.align		4
        /*0008*/ 	.word	0x00000000
	.align		4
        /*000c*/ 	.word	0xfffffffe
	.align		4
        /*0010*/ 	.word	0x00000000
	.align		4
        /*0014*/ 	.word	0xfffffffd
	.align		4
        /*0018*/ 	.word	0x00000000
	.align		4
        /*001c*/ 	.word	0xfffffffc


//--------------------- .nv.constant4             --------------------------
	.section	.nv.constant4,"a",@progbits
	.align	8
	.align		8
.nv.constant4:
        /*0000*/ 	.dword	_ZN80_INTERNAL_72fa9827_44_flash_fwd_hdim192_fp16_paged_softcap_sm80_cu_0106449f_33294cuda3std3__45__cpo5beginE
	.align		8
        /*0008*/ 	.dword	_ZN80_INTERNAL_72fa9827_44_flash_fwd_hdim192_fp16_paged_softcap_sm80_cu_0106449f_33294cuda3std3__45__cpo3endE
	.align		8
        /*0010*/ 	.dword	_ZN80_INTERNAL_72fa9827_44_flash_fwd_hdim192_fp16_paged_softcap_sm80_cu_0106449f_33294cuda3std3__45__cpo6cbeginE
	.align		8
        /*0018*/ 	.dword	_ZN80_INTERNAL_72fa9827_44_flash_fwd_hdim192_fp16_paged_softcap_sm80_cu_0106449f_33294cuda3std3__45__cpo4cendE
	.align		8
        /*0020*/ 	.dword	_ZN80_INTERNAL_72fa9827_44_flash_fwd_hdim192_fp16_paged_softcap_sm80_cu_0106449f_33294cuda3std3__482_GLOBAL__N__72fa9827_44_flash_fwd_hdim192_fp16_paged_softcap_sm80_cu_0106449f_33296ignoreE
	.align		8
        /*0028*/ 	.dword	_ZN80_INTERNAL_72fa9827_44_flash_fwd_hdim192_fp16_paged_softcap_sm80_cu_0106449f_33294cuda3std3__419piecewise_constructE
	.align		8
        /*0030*/ 	.dword	_ZN80_INTERNAL_72fa9827_44_flash_fwd_hdim192_fp16_paged_softcap_sm80_cu_0106449f_33294cuda3std3__48in_placeE
	.align		8
        /*0038*/ 	.dword	_ZN80_INTERNAL_72fa9827_44_flash_fwd_hdim192_fp16_paged_softcap_sm80_cu_0106449f_33294cuda3std6ranges3__45__cpo4swapE
	.align		8
        /*0040*/ 	.dword	_ZN80_INTERNAL_72fa9827_44_flash_fwd_hdim192_fp16_paged_softcap_sm80_cu_0106449f_33294cuda3std6ranges3__45__cpo9iter_moveE
	.align		8
        /*0048*/ 	.dword	_ZN80_INTERNAL_72fa9827_44_flash_fwd_hdim192_fp16_paged_softcap_sm80_cu_0106449f_33294cute7productE
	.align		8
        /*0050*/ 	.dword	_ZN80_INTERNAL_72fa9827_44_flash_fwd_hdim192_fp16_paged_softcap_sm80_cu_0106449f_33294cute1_E


//--------------------- .text._ZN7cutlass13device_kernelIN5flash19enable_sm80_to_sm89INS1_16FlashAttnFwdSm80INS1_25CollectiveMainloopFwdSm80ILi8ELi1ELb0EN4cute5tupleIJNS5_1CILi128EEENS7_ILi64EEENS7_ILi192EEEEEELi192ENS_6half_tEfNS_4arch4Sm80ELb0ELb0ELb1ELb0ELb1ELb0ELb1ELb0EEENS1_21CollectiveEpilogueFwdINS6_IJS8_SA_S9_EEENS6_IJNS7_ILi1EEESI_SI_EEESC_SE_Li256ELb0ELb1ELb0ELb0EEENS1_19SingleTileSchedulerILb0ELb0ELb1ELi128EEEEEEEEEvNT_6ParamsE --------------------------
	.section	.text._ZN7cutlass13device_kernelIN5flash19enable_sm80_to_sm89INS1_16FlashAttnFwdSm80INS1_25CollectiveMainloopFwdSm80ILi8ELi1ELb0EN4cute5tupleIJNS5_1CILi128EEENS7_ILi64EEENS7_ILi192EEEEEELi192ENS_6half_tEfNS_4arch4Sm80ELb0ELb0ELb1ELb0ELb1ELb0ELb1ELb0EEENS1_21CollectiveEpilogueFwdINS6_IJS8_SA_S9_EEENS6_IJNS7_ILi1EEESI_SI_EEESC_SE_Li256ELb0ELb1ELb0ELb0EEENS1_19SingleTileSchedulerILb0ELb0ELb1ELi128EEEEEEEEEvNT_6ParamsE,"ax",@progbits
	.align	128
.text._ZN7cutlass13device_kernelIN5flash19enable_sm80_to_sm89INS1_16FlashAttnFwdSm80INS1_25CollectiveMainloopFwdSm80ILi8ELi1ELb0EN4cute5tupleIJNS5_1CILi128EEENS7_ILi64EEENS7_ILi192EEEEEELi192ENS_6half_tEfNS_4arch4Sm80ELb0ELb0ELb1ELb0ELb1ELb0ELb1ELb0EEENS1_21CollectiveEpilogueFwdINS6_IJS8_SA_S9_EEENS6_IJNS7_ILi1EEESI_SI_EEESC_SE_Li256ELb0ELb1ELb0ELb0EEENS1_19SingleTileSchedulerILb0ELb0ELb1ELi128EEEEEEEEEvNT_6ParamsE:
        .type           _ZN7cutlass13device_kernelIN5flash19enable_sm80_to_sm89INS1_16FlashAttnFwdSm80INS1_25CollectiveMainloopFwdSm80ILi8ELi1ELb0EN4cute5tupleIJNS5_1CILi128EEENS7_ILi64EEENS7_ILi192EEEEEELi192ENS_6half_tEfNS_4arch4Sm80ELb0ELb0ELb1ELb0ELb1ELb0ELb1ELb0EEENS1_21CollectiveEpilogueFwdINS6_IJS8_SA_S9_EEENS6_IJNS7_ILi1EEESI_SI_EEESC_SE_Li256ELb0ELb1ELb0ELb0EEENS1_19SingleTileSchedulerILb0ELb0ELb1ELi128EEEEEEEEEvNT_6ParamsE,@function
        .size           _ZN7cutlass13device_kernelIN5flash19enable_sm80_to_sm89INS1_16FlashAttnFwdSm80INS1_25CollectiveMainloopFwdSm80ILi8ELi1ELb0EN4cute5tupleIJNS5_1CILi128EEENS7_ILi64EEENS7_ILi192EEEEEELi192ENS_6half_tEfNS_4arch4Sm80ELb0ELb0ELb1ELb0ELb1ELb0ELb1ELb0EEENS1_21CollectiveEpilogueFwdINS6_IJS8_SA_S9_EEENS6_IJNS7_ILi1EEESI_SI_EEESC_SE_Li256ELb0ELb1ELb0ELb0EEENS1_19SingleTileSchedulerILb0ELb0ELb1ELi128EEEEEEEEEvNT_6ParamsE,(.L_x_18 - _ZN7cutlass13device_kernelIN5flash19enable_sm80_to_sm89INS1_16FlashAttnFwdSm80INS1_25CollectiveMainloopFwdSm80ILi8ELi1ELb0EN4cute5tupleIJNS5_1CILi128EEENS7_ILi64EEENS7_ILi192EEEEEELi192ENS_6half_tEfNS_4arch4Sm80ELb0ELb0ELb1ELb0ELb1ELb0ELb1ELb0EEENS1_21CollectiveEpilogueFwdINS6_IJS8_SA_S9_EEENS6_IJNS7_ILi1EEESI_SI_EEESC_SE_Li256ELb0ELb1ELb0ELb0EEENS1_19SingleTileSchedulerILb0ELb0ELb1ELi128EEEEEEEEEvNT_6ParamsE)
        .other          _ZN7cutlass13device_kernelIN5flash19enable_sm80_to_sm89INS1_16FlashAttnFwdSm80INS1_25CollectiveMainloopFwdSm80ILi8ELi1ELb0EN4cute5tupleIJNS5_1CILi128EEENS7_ILi64EEENS7_ILi192EEEEEELi192ENS_6half_tEfNS_4arch4Sm80ELb0ELb0ELb1ELb0ELb1ELb0ELb1ELb0EEENS1_21CollectiveEpilogueFwdINS6_IJS8_SA_S9_EEENS6_IJNS7_ILi1EEESI_SI_EEESC_SE_Li256ELb0ELb1ELb0ELb0EEENS1_19SingleTileSchedulerILb0ELb0ELb1ELi128EEEEEEEEEvNT_6ParamsE,@"STO_CUDA_ENTRY STV_DEFAULT"
_ZN7cutlass13device_kernelIN5flash19enable_sm80_to_sm89INS1_16FlashAttnFwdSm80INS1_25CollectiveMainloopFwdSm80ILi8ELi1ELb0EN4cute5tupleIJNS5_1CILi128EEENS7_ILi64EEENS7_ILi192EEEEEELi192ENS_6half_tEfNS_4arch4Sm80ELb0ELb0ELb1ELb0ELb1ELb0ELb1ELb0EEENS1_21CollectiveEpilogueFwdINS6_IJS8_SA_S9_EEENS6_IJNS7_ILi1EEESI_SI_EEESC_SE_Li256ELb0ELb1ELb0ELb0EEENS1_19SingleTileSchedulerILb0ELb0ELb1ELi128EEEEEEEEEvNT_6ParamsE:
[----:B------:R-:W-:Y:S01]  /*0000*/  LDC R1, c[0x0][0x28] ;  /* 0x00000a00ff017b82 */ /* 0x000fe20000000800 */
[----:B------:R-:W-:Y:S05]  /*0010*/  EXIT ;  /* 0x000000000000794d */ /* 0x000fea0003800000 */
.L_x_0:
[----:B------:R-:W-:-:S00]  /*0020*/  BRA `(.L_x_0) ;  /* 0xfffffffc00fc7947 */ /* 0x000fc0000383ffff */
[----:B------:R-:W-:-:S00]  /*0030*/  NOP ;  /* 0x0000000000007918 */ /* 0x000fc00000000000 */
        /* <DEDUP_REMOVED lines=12> */
.L_x_18:


//--------------------- .text._ZN7cutlass13device_kernelIN5flash19enable_sm80_to_sm89INS1_16FlashAttnFwdSm80INS1_25CollectiveMainloopFwdSm80ILi8ELi1ELb0EN4cute5tupleIJNS5_1CILi128EEENS7_ILi64EEENS7_ILi192EEEEEELi192ENS_6half_tEfNS_4arch4Sm80ELb0ELb0ELb1ELb1ELb1ELb0ELb1ELb0EEENS1_21CollectiveEpilogueFwdINS6_IJS8_SA_S9_EEENS6_IJNS7_ILi1EEESI_SI_EEESC_SE_Li256ELb1ELb1ELb0ELb0EEENS1_19SingleTileSchedulerILb1ELb0ELb1ELi128EEEEEEEEEvNT_6ParamsE --------------------------
	.section	.text._ZN7cutlass13device_kernelIN5flash19enable_sm80_to_sm89INS1_16FlashAttnFwdSm80INS1_25CollectiveMainloopFwdSm80ILi8ELi1ELb0EN4cute5tupleIJNS5_1CILi128EEENS7_ILi64EEENS7_ILi192EEEEEELi192ENS_6half_tEfNS_4arch4Sm80ELb0ELb0ELb1ELb1ELb1ELb0ELb1ELb0EEENS1_21CollectiveEpilogueFwdINS6_IJS8_SA_S9_EEENS6_IJNS7_ILi1EEESI_SI_EEESC_SE_Li256ELb1ELb1ELb0ELb0EEENS1_19SingleTileSchedulerILb1ELb0ELb1ELi128EEEEEEEEEvNT_6ParamsE,"ax",@progbits
	.align	128
.text._ZN7cutlass13device_kernelIN5flash19enable_sm80_to_sm89INS1_16FlashAttnFwdSm80INS1_25CollectiveMainloopFwdSm80ILi8ELi1ELb0EN4cute5tupleIJNS5_1CILi128EEENS7_ILi64EEENS7_ILi192EEEEEELi192ENS_6half_tEfNS_4arch4Sm80ELb0ELb0ELb1ELb1ELb1ELb0ELb1ELb0EEENS1_21CollectiveEpilogueFwdINS6_IJS8_SA_S9_EEENS6_IJNS7_ILi1EEESI_SI_EEESC_SE_Li256ELb1ELb1ELb0ELb0EEENS1_19SingleTileSchedulerILb1ELb0ELb1ELi128EEEEEEEEEvNT_6ParamsE:
        .type           _ZN7cutlass13device_kernelIN5flash19enable_sm80_to_sm89INS1_16FlashAttnFwdSm80INS1_25CollectiveMainloopFwdSm80ILi8ELi1ELb0EN4cute5tupleIJNS5_1CILi128EEENS7_ILi64EEENS7_ILi192EEEEEELi192ENS_6half_tEfNS_4arch4Sm80ELb0ELb0ELb1ELb1ELb1ELb0ELb1ELb0EEENS1_21CollectiveEpilogueFwdINS6_IJS8_SA_S9_EEENS6_IJNS7_ILi1EEESI_SI_EEESC_SE_Li256ELb1ELb1ELb0ELb0EEENS1_19SingleTileSchedulerILb1ELb0ELb1ELi128EEEEEEEEEvNT_6ParamsE,@function
        .size           _ZN7cutlass13device_kernelIN5flash19enable_sm80_to_sm89INS1_16FlashAttnFwdSm80INS1_25CollectiveMainloopFwdSm80ILi8ELi1ELb0EN4cute5tupleIJNS5_1CILi128EEENS7_ILi64EEENS7_ILi192EEEEEELi192ENS_6half_tEfNS_4arch4Sm80ELb0ELb0ELb1ELb1ELb1ELb0ELb1ELb0EEENS1_21CollectiveEpilogueFwdINS6_IJS8_SA_S9_EEENS6_IJNS7_ILi1EEESI_SI_EEESC_SE_Li256ELb1ELb1ELb0ELb0EEENS1_19SingleTileSchedulerILb1ELb0ELb1ELi128EEEEEEEEEvNT_6ParamsE,(.L_x_19 - _ZN7cutlass13device_kernelIN5flash19enable_sm80_to_sm89INS1_16FlashAttnFwdSm80INS1_25CollectiveMainloopFwdSm80ILi8ELi1ELb0EN4cute5tupleIJNS5_1CILi128EEENS7_ILi64EEENS7_ILi192EEEEEELi192ENS_6half_tEfNS_4arch4Sm80ELb0ELb0ELb1ELb1ELb1ELb0ELb1ELb0EEENS1_21CollectiveEpilogueFwdINS6_IJS8_SA_S9_EEENS6_IJNS7_ILi1EEESI_SI_EEESC_SE_Li256ELb1ELb1ELb0ELb0EEENS1_19SingleTileSchedulerILb1ELb0ELb1ELi128EEEEEEEEEvNT_6ParamsE)
        .other          _ZN7cutlass13device_kernelIN5flash19enable_sm80_to_sm89INS1_16FlashAttnFwdSm80INS1_25CollectiveMainloopFwdSm80ILi8ELi1ELb0EN4cute5tupleIJNS5_1CILi128EEENS7_ILi64EEENS7_ILi192EEEEEELi192ENS_6half_tEfNS_4arch4Sm80ELb0ELb0ELb1ELb1ELb1ELb0ELb1ELb0EEENS1_21CollectiveEpilogueFwdINS6_IJS8_SA_S9_EEENS6_IJNS7_ILi1EEESI_SI_EEESC_SE_Li256ELb1ELb1ELb0ELb0EEENS1_19SingleTileSchedulerILb1ELb0ELb1ELi128EEEEEEEEEvNT_6ParamsE,@"STO_CUDA_ENTRY STV_DEFAULT"
_ZN7cutlass13device_kernelIN5flash19enable_sm80_to_sm89INS1_16FlashAttnFwdSm80INS1_25CollectiveMainloopFwdSm80ILi8ELi1ELb0EN4cute5tupleIJNS5_1CILi128EEENS7_ILi64EEENS7_ILi192EEEEEELi192ENS_6half_tEfNS_4arch4Sm80ELb0ELb0ELb1ELb1ELb1ELb0ELb1ELb0EEENS1_21CollectiveEpilogueFwdINS6_IJS8_SA_S9_EEENS6_IJNS7_ILi1EEESI_SI_EEESC_SE_Li256ELb1ELb1ELb0ELb0EEENS1_19SingleTileSchedulerILb1ELb0ELb1ELi128EEEEEEEEEvNT_6ParamsE:
[----:B------:R-:W-:Y:S01]  /*0000*/  LDC R1, c[0x0][0x28] ;  /* 0x00000a00ff017b82 */ /* 0x000fe20000000800 */
[----:B------:R-:W-:Y:S05]  /*0010*/  EXIT ;  /* 0x000000000000794d */ /* 0x000fea0003800000 */
.L_x_1:
        /* <DEDUP_REMOVED lines=14> */
.L_x_19:


//--------------------- .text._ZN7cutlass13device_kernelIN5flash19enable_sm80_to_sm89INS1_16FlashAttnFwdSm80INS1_25CollectiveMainloopFwdSm80ILi8ELi1ELb0EN4cute5tupleIJNS5_1CILi128EEENS7_ILi64EEENS7_ILi192EEEEEELi192ENS_6half_tEfNS_4arch4Sm80ELb0ELb0ELb1ELb1ELb1ELb1ELb1ELb0EEENS1_21CollectiveEpilogueFwdINS6_IJS8_SA_S9_EEENS6_IJNS7_ILi1EEESI_SI_EEESC_SE_Li256ELb1ELb1ELb0ELb0EEENS1_19SingleTileSchedulerILb1ELb0ELb1ELi128EEEEEEEEEvNT_6ParamsE --------------------------
	.section	.text._ZN7cutlass13device_kernelIN5flash19enable_sm80_to_sm89INS1_16FlashAttnFwdSm80INS1_25CollectiveMainloopFwdSm80ILi8ELi1ELb0EN4cute5tupleIJNS5_1CILi128EEENS7_ILi64EEENS7_ILi192EEEEEELi192ENS_6half_tEfNS_4arch4Sm80ELb0ELb0ELb1ELb1ELb1ELb1ELb1ELb0EEENS1_21CollectiveEpilogueFwdINS6_IJS8_SA_S9_EEENS6_IJNS7_ILi1EEESI_SI_EEESC_SE_Li256ELb1ELb1ELb0ELb0EEENS1_19SingleTileSchedulerILb1ELb0ELb1ELi128EEEEEEEEEvNT_6ParamsE,"ax",@progbits
	.align	128
.text._ZN7cutlass13device_kernelIN5flash19enable_sm80_to_sm89INS1_16FlashAttnFwdSm80INS1_25CollectiveMainloopFwdSm80ILi8ELi1ELb0EN4cute5tupleIJNS5_1CILi128EEENS7_ILi64EEENS7_ILi192EEEEEELi192ENS_6half_tEfNS_4arch4Sm80ELb0ELb0ELb1ELb1ELb1ELb1ELb1ELb0EEENS1_21CollectiveEpilogueFwdINS6_IJS8_SA_S9_EEENS6_IJNS7_ILi1EEESI_SI_EEESC_SE_Li256ELb1ELb1ELb0ELb0EEENS1_19SingleTileSchedulerILb1ELb0ELb1ELi128EEEEEEEEEvNT_6ParamsE:
        .type           _ZN7cutlass13device_kernelIN5flash19enable_sm80_to_sm89INS1_16FlashAttnFwdSm80INS1_25CollectiveMainloopFwdSm80ILi8ELi1ELb0EN4cute5tupleIJNS5_1CILi128EEENS7_ILi64EEENS7_ILi192EEEEEELi192ENS_6half_tEfNS_4arch4Sm80ELb0ELb0ELb1ELb1ELb1ELb1ELb1ELb0EEENS1_21CollectiveEpilogueFwdINS6_IJS8_SA_S9_EEENS6_IJNS7_ILi1EEESI_SI_EEESC_SE_Li256ELb1ELb1ELb0ELb0EEENS1_19SingleTileSchedulerILb1ELb0ELb1ELi128EEEEEEEEEvNT_6ParamsE,@function
        .size           _ZN7cutlass13device_kernelIN5flash19enable_sm80_to_sm89INS1_16FlashAttnFwdSm80INS1_25CollectiveMainloopFwdSm80ILi8ELi1ELb0EN4cute5tupleIJNS5_1CILi128EEENS7_ILi64EEENS7_ILi192EEEEEELi192ENS_6half_tEfNS_4arch4Sm80ELb0ELb0ELb1ELb1ELb1ELb1ELb1ELb0EEENS1_21CollectiveEpilogueFwdINS6_IJS8_SA_S9_EEENS6_IJNS7_ILi1EEESI_SI_EEESC_SE_Li256ELb1ELb1ELb0ELb0EEENS1_19SingleTileSchedulerILb1ELb0ELb1ELi128EEEEEEEEEvNT_6ParamsE,(.L_x_20 - _ZN7cutlass13device_kernelIN5flash19enable_sm80_to_sm89INS1_16FlashAttnFwdSm80INS1_25CollectiveMainloopFwdSm80ILi8ELi1ELb0EN4cute5tupleIJNS5_1CILi128EEENS7_ILi64EEENS7_ILi192EEEEEELi192ENS_6half_tEfNS_4arch4Sm80ELb0ELb0ELb1ELb1ELb1ELb1ELb1ELb0EEENS1_21CollectiveEpilogueFwdINS6_IJS8_SA_S9_EEENS6_IJNS7_ILi1EEESI_SI_EEESC_SE_Li256ELb1ELb1ELb0ELb0EEENS1_19SingleTileSchedulerILb1ELb0ELb1ELi128EEEEEEEEEvNT_6ParamsE)
        .other          _ZN7cutlass13device_kernelIN5flash19enable_sm80_to_sm89INS1_16FlashAttnFwdSm80INS1_25CollectiveMainloopFwdSm80ILi8ELi1ELb0EN4cute5tupleIJNS5_1CILi128EEENS7_ILi64EEENS7_ILi192EEEEEELi192ENS_6half_tEfNS_4arch4Sm80ELb0ELb0ELb1ELb1ELb1ELb1ELb1ELb0EEENS1_21CollectiveEpilogueFwdINS6_IJS8_SA_S9_EEENS6_IJNS7_ILi1EEESI_SI_EEESC_SE_Li256ELb1ELb1ELb0ELb0EEENS1_19SingleTileSchedulerILb1ELb0ELb1ELi128EEEEEEEEEvNT_6ParamsE,@"STO_CUDA_ENTRY STV_DEFAULT"
_ZN7cutlass13device_kernelIN5flash19enable_sm80_to_sm89INS1_16FlashAttnFwdSm80INS1_25CollectiveMainloopFwdSm80ILi8ELi1ELb0EN4cute5tupleIJNS5_1CILi128EEENS7_ILi64EEENS7_ILi192EEEEEELi192ENS_6half_tEfNS_4arch4Sm80ELb0ELb0ELb1ELb1ELb1ELb1ELb1ELb0EEENS1_21CollectiveEpilogueFwdINS6_IJS8_SA_S9_EEENS6_IJNS7_ILi1EEESI_SI_EEESC_SE_Li256ELb1ELb1ELb0ELb0EEENS1_19SingleTileSchedulerILb1ELb0ELb1ELi128EEEEEEEEEvNT_6ParamsE:
[----:B------:R-:W-:Y:S01]  /*0000*/  LDC R1, c[0x0][0x28] ;  /* 0x00000a00ff017b82 */ /* 0x000fe20000000800 */
[----:B------:R-:W-:Y:S05]  /*0010*/  EXIT ;  /* 0x000000000000794d */ /* 0x000fea0003800000 */
.L_x_2:
        /* <DEDUP_REMOVED lines=14> */
.L_x_20:


//--------------------- .text._ZN7cutlass13device_kernelIN5flash19enable_sm80_to_sm89INS1_16FlashAttnFwdSm80INS1_25CollectiveMainloopFwdSm80ILi8ELi1ELb0EN4cute5tupleIJNS5_1CILi128EEENS7_ILi64EEENS7_ILi192EEEEEELi192ENS_6half_tEfNS_4arch4Sm80ELb0ELb1ELb1ELb0ELb1ELb0ELb1ELb0EEENS1_21CollectiveEpilogueFwdINS6_IJS8_SA_S9_EEENS6_IJNS7_ILi1EEESI_SI_EEESC_SE_Li256ELb0ELb1ELb0ELb0EEENS1_19SingleTileSchedulerILb0ELb0ELb1ELi128EEEEEEEEEvNT_6ParamsE --------------------------
	.section	.text._ZN7cutlass13device_kernelIN5flash19enable_sm80_to_sm89INS1_16FlashAttnFwdSm80INS1_25CollectiveMainloopFwdSm80ILi8ELi1ELb0EN4cute5tupleIJNS5_1CILi128EEENS7_ILi64EEENS7_ILi192EEEEEELi192ENS_6half_tEfNS_4arch4Sm80ELb0ELb1ELb1ELb0ELb1ELb0ELb1ELb0EEENS1_21CollectiveEpilogueFwdINS6_IJS8_SA_S9_EEENS6_IJNS7_ILi1EEESI_SI_EEESC_SE_Li256ELb0ELb1ELb0ELb0EEENS1_19SingleTileSchedulerILb0ELb0ELb1ELi128EEEEEEEEEvNT_6ParamsE,"ax",@progbits
	.align	128
.text._ZN7cutlass13device_kernelIN5flash19enable_sm80_to_sm89INS1_16FlashAttnFwdSm80INS1_25CollectiveMainloopFwdSm80ILi8ELi1ELb0EN4cute5tupleIJNS5_1CILi128EEENS7_ILi64EEENS7_ILi192EEEEEELi192ENS_6half_tEfNS_4arch4Sm80ELb0ELb1ELb1ELb0ELb1ELb0ELb1ELb0EEENS1_21CollectiveEpilogueFwdINS6_IJS8_SA_S9_EEENS6_IJNS7_ILi1EEESI_SI_EEESC_SE_Li256ELb0ELb1ELb0ELb0EEENS1_19SingleTileSchedulerILb0ELb0ELb1ELi128EEEEEEEEEvNT_6ParamsE:
        .type           _ZN7cutlass13device_kernelIN5flash19enable_sm80_to_sm89INS1_16FlashAttnFwdSm80INS1_25CollectiveMainloopFwdSm80ILi8ELi1ELb0EN4cute5tupleIJNS5_1CILi128EEENS7_ILi64EEENS7_ILi192EEEEEELi192ENS_6half_tEfNS_4arch4Sm80ELb0ELb1ELb1ELb0ELb1ELb0ELb1ELb0EEENS1_21CollectiveEpilogueFwdINS6_IJS8_SA_S9_EEENS6_IJNS7_ILi1EEESI_SI_EEESC_SE_Li256ELb0ELb1ELb0ELb0EEENS1_19SingleTileSchedulerILb0ELb0ELb1ELi128EEEEEEEEEvNT_6ParamsE,@function
        .size           _ZN7cutlass13device_kernelIN5flash19enable_sm80_to_sm89INS1_16FlashAttnFwdSm80INS1_25CollectiveMainloopFwdSm80ILi8ELi1ELb0EN4cute5tupleIJNS5_1CILi128EEENS7_ILi64EEENS7_ILi192EEEEEELi192ENS_6half_tEfNS_4arch4Sm80ELb0ELb1ELb1ELb0ELb1ELb0ELb1ELb0EEENS1_21CollectiveEpilogueFwdINS6_IJS8_SA_S9_EEENS6_IJNS7_ILi1EEESI_SI_EEESC_SE_Li256ELb0ELb1ELb0ELb0EEENS1_19SingleTileSchedulerILb0ELb0ELb1ELi128EEEEEEEEEvNT_6ParamsE,(.L_x_21 - _ZN7cutlass13device_kernelIN5flash19enable_sm80_to_sm89INS1_16FlashAttnFwdSm80INS1_25CollectiveMainloopFwdSm80ILi8ELi1ELb0EN4cute5tupleIJNS5_1CILi128EEENS7_ILi64EEENS7_ILi192EEEEEELi192ENS_6half_tEfNS_4arch4Sm80ELb0ELb1ELb1ELb0ELb1ELb0ELb1ELb0EEENS1_21CollectiveEpilogueFwdINS6_IJS8_SA_S9_EEENS6_IJNS7_ILi1EEESI_SI_EEESC_SE_Li256ELb0ELb1ELb0ELb0EEENS1_19SingleTileSchedulerILb0ELb0ELb1ELi128EEEEEEEEEvNT_6ParamsE)
        .other          _ZN7cutlass13device_kernelIN5flash19enable_sm80_to_sm89INS1_16FlashAttnFwdSm80INS1_25CollectiveMainloopFwdSm80ILi8ELi1ELb0EN4cute5tupleIJNS5_1CILi128EEENS7_ILi64EEENS7_ILi192EEEEEELi192ENS_6half_tEfNS_4arch4Sm80ELb0ELb1ELb1ELb0ELb1ELb0ELb1ELb0EEENS1_21CollectiveEpilogueFwdINS6_IJS8_SA_S9_EEENS6_IJNS7_ILi1EEESI_SI_EEESC_SE_Li256ELb0ELb1ELb0ELb0EEENS1_19SingleTileSchedulerILb0ELb0ELb1ELi128EEEEEEEEEvNT_6ParamsE,@"STO_CUDA_ENTRY STV_DEFAULT"
_ZN7cutlass13device_kernelIN5flash19enable_sm80_to_sm89INS1_16FlashAttnFwdSm80INS1_25CollectiveMainloopFwdSm80ILi8ELi1ELb0EN4cute5tupleIJNS5_1CILi128EEENS7_ILi64EEENS7_ILi192EEEEEELi192ENS_6half_tEfNS_4arch4Sm80ELb0ELb1ELb1ELb0ELb1ELb0ELb1ELb0EEENS1_21CollectiveEpilogueFwdINS6_IJS8_SA_S9_EEENS6_IJNS7_ILi1EEESI_SI_EEESC_SE_Li256ELb0ELb1ELb0ELb0EEENS1_19SingleTileSchedulerILb0ELb0ELb1ELi128EEEEEEEEEvNT_6ParamsE:
[----:B------:R-:W-:Y:S01]  /*0000*/  LDC R1, c[0x0][0x28] ;  /* 0x00000a00ff017b82 */ /* 0x000fe20000000800 */
[----:B------:R-:W-:Y:S05]  /*0010*/  EXIT ;  /* 0x000000000000794d */ /* 0x000fea0003800000 */
.L_x_3:
        /* <DEDUP_REMOVED lines=14> */
.L_x_21:


//--------------------- .text._ZN7cutlass13device_kernelIN5flash19enable_sm80_to_sm89INS1_16FlashAttnFwdSm80INS1_25CollectiveMainloopFwdSm80ILi8ELi1ELb0EN4cute5tupleIJNS5_1CILi128EEENS7_ILi64EEENS7_ILi192EEEEEELi192ENS_6half_tEfNS_4arch4Sm80ELb0ELb1ELb1ELb1ELb1ELb0ELb1ELb0EEENS1_21CollectiveEpilogueFwdINS6_IJS8_SA_S9_EEENS6_IJNS7_ILi1EEESI_SI_EEESC_SE_Li256ELb1ELb1ELb0ELb0EEENS1_19SingleTileSchedulerILb1ELb0ELb1ELi128EEEEEEEEEvNT_6ParamsE --------------------------
	.section	.text._ZN7cutlass13device_kernelIN5flash19enable_sm80_to_sm89INS1_16FlashAttnFwdSm80INS1_25CollectiveMainloopFwdSm80ILi8ELi1ELb0EN4cute5tupleIJNS5_1CILi128EEENS7_ILi64EEENS7_ILi192EEEEEELi192ENS_6half_tEfNS_4arch4Sm80ELb0ELb1ELb1ELb1ELb1ELb0ELb1ELb0EEENS1_21CollectiveEpilogueFwdINS6_IJS8_SA_S9_EEENS6_IJNS7_ILi1EEESI_SI_EEESC_SE_Li256ELb1ELb1ELb0ELb0EEENS1_19SingleTileSchedulerILb1ELb0ELb1ELi128EEEEEEEEEvNT_6ParamsE,"ax",@progbits
	.align	128
.text._ZN7cutlass13device_kernelIN5flash19enable_sm80_to_sm89INS1_16FlashAttnFwdSm80INS1_25CollectiveMainloopFwdSm80ILi8ELi1ELb0EN4cute5tupleIJNS5_1CILi128EEENS7_ILi64EEENS7_ILi192EEEEEELi192ENS_6half_tEfNS_4arch4Sm80ELb0ELb1ELb1ELb1ELb1ELb0ELb1ELb0EEENS1_21CollectiveEpilogueFwdINS6_IJS8_SA_S9_EEENS6_IJNS7_ILi1EEESI_SI_EEESC_SE_Li256ELb1ELb1ELb0ELb0EEENS1_19SingleTileSchedulerILb1ELb0ELb1ELi128EEEEEEEEEvNT_6ParamsE:
        .type           _ZN7cutlass13device_kernelIN5flash19enable_sm80_to_sm89INS1_16FlashAttnFwdSm80INS1_25CollectiveMainloopFwdSm80ILi8ELi1ELb0EN4cute5tupleIJNS5_1CILi128EEENS7_ILi64EEENS7_ILi192EEEEEELi192ENS_6half_tEfNS_4arch4Sm80ELb0ELb1ELb1ELb1ELb1ELb0ELb1ELb0EEENS1_21CollectiveEpilogueFwdINS6_IJS8_SA_S9_EEENS6_IJNS7_ILi1EEESI_SI_EEESC_SE_Li256ELb1ELb1ELb0ELb0EEENS1_19SingleTileSchedulerILb1ELb0ELb1ELi128EEEEEEEEEvNT_6ParamsE,@function
        .size           _ZN7cutlass13device_kernelIN5flash19enable_sm80_to_sm89INS1_16FlashAttnFwdSm80INS1_25CollectiveMainloopFwdSm80ILi8ELi1ELb0EN4cute5tupleIJNS5_1CILi128EEENS7_ILi64EEENS7_ILi192EEEEEELi192ENS_6half_tEfNS_4arch4Sm80ELb0ELb1ELb1ELb1ELb1ELb0ELb1ELb0EEENS1_21CollectiveEpilogueFwdINS6_IJS8_SA_S9_EEENS6_IJNS7_ILi1EEESI_SI_EEESC_SE_Li256ELb1ELb1ELb0ELb0EEENS1_19SingleTileSchedulerILb1ELb0ELb1ELi128EEEEEEEEEvNT_6ParamsE,(.L_x_22 - _ZN7cutlass13device_kernelIN5flash19enable_sm80_to_sm89INS1_16FlashAttnFwdSm80INS1_25CollectiveMainloopFwdSm80ILi8ELi1ELb0EN4cute5tupleIJNS5_1CILi128EEENS7_ILi64EEENS7_ILi192EEEEEELi192ENS_6half_tEfNS_4arch4Sm80ELb0ELb1ELb1ELb1ELb1ELb0ELb1ELb0EEENS1_21CollectiveEpilogueFwdINS6_IJS8_SA_S9_EEENS6_IJNS7_ILi1EEESI_SI_EEESC_SE_Li256ELb1ELb1ELb0ELb0EEENS1_19SingleTileSchedulerILb1ELb0ELb1ELi128EEEEEEEEEvNT_6ParamsE)
        .other          _ZN7cutlass13device_kernelIN5flash19enable_sm80_to_sm89INS1_16FlashAttnFwdSm80INS1_25CollectiveMainloopFwdSm80ILi8ELi1ELb0EN4cute5tupleIJNS5_1CILi128EEENS7_ILi64EEENS7_ILi192EEEEEELi192ENS_6half_tEfNS_4arch4Sm80ELb0ELb1ELb1ELb1ELb1ELb0ELb1ELb0EEENS1_21CollectiveEpilogueFwdINS6_IJS8_SA_S9_EEENS6_IJNS7_ILi1EEESI_SI_EEESC_SE_Li256ELb1ELb1ELb0ELb0EEENS1_19SingleTileSchedulerILb1ELb0ELb1ELi128EEEEEEEEEvNT_6ParamsE,@"STO_CUDA_ENTRY STV_DEFAULT"
_ZN7cutlass13device_kernelIN5flash19enable_sm80_to_sm89INS1_16FlashAttnFwdSm80INS1_25CollectiveMainloopFwdSm80ILi8ELi1ELb0EN4cute5tupleIJNS5_1CILi128EEENS7_ILi64EEENS7_ILi192EEEEEELi192ENS_6half_tEfNS_4arch4Sm80ELb0ELb1ELb1ELb1ELb1ELb0ELb1ELb0EEENS1_21CollectiveEpilogueFwdINS6_IJS8_SA_S9_EEENS6_IJNS7_ILi1EEESI_SI_EEESC_SE_Li256ELb1ELb1ELb0ELb0EEENS1_19SingleTileSchedulerILb1ELb0ELb1ELi128EEEEEEEEEvNT_6ParamsE:
[----:B------:R-:W-:Y:S01]  /*0000*/  LDC R1, c[0x0][0x28] ;  /* 0x00000a00ff017b82 */ /* 0x000fe20000000800 */
[----:B------:R-:W-:Y:S05]  /*0010*/  EXIT ;  /* 0x000000000000794d */ /* 0x000fea0003800000 */
.L_x_4:
        /* <DEDUP_REMOVED lines=14> */
.L_x_22:


//--------------------- .text._ZN7cutlass13device_kernelIN5flash19enable_sm80_to_sm89INS1_16FlashAttnFwdSm80INS1_25CollectiveMainloopFwdSm80ILi8ELi1ELb0EN4cute5tupleIJNS5_1CILi128EEENS7_ILi64EEENS7_ILi192EEEEEELi192ENS_6half_tEfNS_4arch4Sm80ELb0ELb1ELb1ELb1ELb1ELb1ELb1ELb0EEENS1_21CollectiveEpilogueFwdINS6_IJS8_SA_S9_EEENS6_IJNS7_ILi1EEESI_SI_EEESC_SE_Li256ELb1ELb1ELb0ELb0EEENS1_19SingleTileSchedulerILb1ELb0ELb1ELi128EEEEEEEEEvNT_6ParamsE --------------------------
	.section	.text._ZN7cutlass13device_kernelIN5flash19enable_sm80_to_sm89INS1_16FlashAttnFwdSm80INS1_25CollectiveMainloopFwdSm80ILi8ELi1ELb0EN4cute5tupleIJNS5_1CILi128EEENS7_ILi64EEENS7_ILi192EEEEEELi192ENS_6half_tEfNS_4arch4Sm80ELb0ELb1ELb1ELb1ELb1ELb1ELb1ELb0EEENS1_21CollectiveEpilogueFwdINS6_IJS8_SA_S9_EEENS6_IJNS7_ILi1EEESI_SI_EEESC_SE_Li256ELb1ELb1ELb0ELb0EEENS1_19SingleTileSchedulerILb1ELb0ELb1ELi128EEEEEEEEEvNT_6ParamsE,"ax",@progbits
	.align	128
.text._ZN7cutlass13device_kernelIN5flash19enable_sm80_to_sm89INS1_16FlashAttnFwdSm80INS1_25CollectiveMainloopFwdSm80ILi8ELi1ELb0EN4cute5tupleIJNS5_1CILi128EEENS7_ILi64EEENS7_ILi192EEEEEELi192ENS_6half_tEfNS_4arch4Sm80ELb0ELb1ELb1ELb1ELb1ELb1ELb1ELb0EEENS1_21CollectiveEpilogueFwdINS6_IJS8_SA_S9_EEENS6_IJNS7_ILi1EEESI_SI_EEESC_SE_Li256ELb1ELb1ELb0ELb0EEENS1_19SingleTileSchedulerILb1ELb0ELb1ELi128EEEEEEEEEvNT_6ParamsE:
        .type           _ZN7cutlass13device_kernelIN5flash19enable_sm80_to_sm89INS1_16FlashAttnFwdSm80INS1_25CollectiveMainloopFwdSm80ILi8ELi1ELb0EN4cute5tupleIJNS5_1CILi128EEENS7_ILi64EEENS7_ILi192EEEEEELi192ENS_6half_tEfNS_4arch4Sm80ELb0ELb1ELb1ELb1ELb1ELb1ELb1ELb0EEENS1_21CollectiveEpilogueFwdINS6_IJS8_SA_S9_EEENS6_IJNS7_ILi1EEESI_SI_EEESC_SE_Li256ELb1ELb1ELb0ELb0EEENS1_19SingleTileSchedulerILb1ELb0ELb1ELi128EEEEEEEEEvNT_6ParamsE,@function
        .size           _ZN7cutlass13device_kernelIN5flash19enable_sm80_to_sm89INS1_16FlashAttnFwdSm80INS1_25CollectiveMainloopFwdSm80ILi8ELi1ELb0EN4cute5tupleIJNS5_1CILi128EEENS7_ILi64EEENS7_ILi192EEEEEELi192ENS_6half_tEfNS_4arch4Sm80ELb0ELb1ELb1ELb1ELb1ELb1ELb1ELb0EEENS1_21CollectiveEpilogueFwdINS6_IJS8_SA_S9_EEENS6_IJNS7_ILi1EEESI_SI_EEESC_SE_Li256ELb1ELb1ELb0ELb0EEENS1_19SingleTileSchedulerILb1ELb0ELb1ELi128EEEEEEEEEvNT_6ParamsE,(.L_x_23 - _ZN7cutlass13device_kernelIN5flash19enable_sm80_to_sm89INS1_16FlashAttnFwdSm80INS1_25CollectiveMainloopFwdSm80ILi8ELi1ELb0EN4cute5tupleIJNS5_1CILi128EEENS7_ILi64EEENS7_ILi192EEEEEELi192ENS_6half_tEfNS_4arch4Sm80ELb0ELb1ELb1ELb1ELb1ELb1ELb1ELb0EEENS1_21CollectiveEpilogueFwdINS6_IJS8_SA_S9_EEENS6_IJNS7_ILi1EEESI_SI_EEESC_SE_Li256ELb1ELb1ELb0ELb0EEENS1_19SingleTileSchedulerILb1ELb0ELb1ELi128EEEEEEEEEvNT_6ParamsE)
        .other          _ZN7cutlass13device_kernelIN5flash19enable_sm80_to_sm89INS1_16FlashAttnFwdSm80INS1_25CollectiveMainloopFwdSm80ILi8ELi1ELb0EN4cute5tupleIJNS5_1CILi128EEENS7_ILi64EEENS7_ILi192EEEEEELi192ENS_6half_tEfNS_4arch4Sm80ELb0ELb1ELb1ELb1ELb1ELb1ELb1ELb0EEENS1_21CollectiveEpilogueFwdINS6_IJS8_SA_S9_EEENS6_IJNS7_ILi1EEESI_SI_EEESC_SE_Li256ELb1ELb1ELb0ELb0EEENS1_19SingleTileSchedulerILb1ELb0ELb1ELi128EEEEEEEEEvNT_6ParamsE,@"STO_CUDA_ENTRY STV_DEFAULT"
_ZN7cutlass13device_kernelIN5flash19enable_sm80_to_sm89INS1_16FlashAttnFwdSm80INS1_25CollectiveMainloopFwdSm80ILi8ELi1ELb0EN4cute5tupleIJNS5_1CILi128EEENS7_ILi64EEENS7_ILi192EEEEEELi192ENS_6half_tEfNS_4arch4Sm80ELb0ELb1ELb1ELb1ELb1ELb1ELb1ELb0EEENS1_21CollectiveEpilogueFwdINS6_IJS8_SA_S9_EEENS6_IJNS7_ILi1EEESI_SI_EEESC_SE_Li256ELb1ELb1ELb0ELb0EEENS1_19SingleTileSchedulerILb1ELb0ELb1ELi128EEEEEEEEEvNT_6ParamsE:
[----:B------:R-:W-:Y:S01]  /*0000*/  LDC R1, c[0x0][0x28] ;  /* 0x00000a00ff017b82 */ /* 0x000fe20000000800 */
[----:B------:R-:W-:Y:S05]  /*0010*/  EXIT ;  /* 0x000000000000794d */ /* 0x000fea0003800000 */
.L_x_5:
        /* <DEDUP_REMOVED lines=14> */
.L_x_23:


//--------------------- .text._ZN7cutlass13device_kernelIN5flash19enable_sm80_to_sm89INS1_16FlashAttnFwdSm80INS1_25CollectiveMainloopFwdSm80ILi8ELi1ELb0EN4cute5tupleIJNS5_1CILi128EEENS7_ILi64EEENS7_ILi192EEEEEELi192ENS_6half_tEfNS_4arch4Sm80ELb1ELb0ELb1ELb0ELb1ELb0ELb1ELb0EEENS1_21CollectiveEpilogueFwdINS6_IJS8_SA_S9_EEENS6_IJNS7_ILi1EEESI_SI_EEESC_SE_Li256ELb0ELb1ELb0ELb0EEENS1_30DynamicPersistentTileSchedulerILi256ELi256ELb0ELb1ELb0EEEEEEEEEvNT_6ParamsE --------------------------
	.section	.text._ZN7cutlass13device_kernelIN5flash19enable_sm80_to_sm89INS1_16FlashAttnFwdSm80INS1_25CollectiveMainloopFwdSm80ILi8ELi1ELb0EN4cute5tupleIJNS5_1CILi128EEENS7_ILi64EEENS7_ILi192EEEEEELi192ENS_6half_tEfNS_4arch4Sm80ELb1ELb0ELb1ELb0ELb1ELb0ELb1ELb0EEENS1_21CollectiveEpilogueFwdINS6_IJS8_SA_S9_EEENS6_IJNS7_ILi1EEESI_SI_EEESC_SE_Li256ELb0ELb1ELb0ELb0EEENS1_30DynamicPersistentTileSchedulerILi256ELi256ELb0ELb1ELb0EEEEEEEEEvNT_6ParamsE,"ax",@progbits
	.align	128
.text._ZN7cutlass13device_kernelIN5flash19enable_sm80_to_sm89INS1_16FlashAttnFwdSm80INS1_25CollectiveMainloopFwdSm80ILi8ELi1ELb0EN4cute5tupleIJNS5_1CILi128EEENS7_ILi64EEENS7_ILi192EEEEEELi192ENS_6half_tEfNS_4arch4Sm80ELb1ELb0ELb1ELb0ELb1ELb0ELb1ELb0EEENS1_21CollectiveEpilogueFwdINS6_IJS8_SA_S9_EEENS6_IJNS7_ILi1EEESI_SI_EEESC_SE_Li256ELb0ELb1ELb0ELb0EEENS1_30DynamicPersistentTileSchedulerILi256ELi256ELb0ELb1ELb0EEEEEEEEEvNT_6ParamsE:
        .type           _ZN7cutlass13device_kernelIN5flash19enable_sm80_to_sm89INS1_16FlashAttnFwdSm80INS1_25CollectiveMainloopFwdSm80ILi8ELi1ELb0EN4cute5tupleIJNS5_1CILi128EEENS7_ILi64EEENS7_ILi192EEEEEELi192ENS_6half_tEfNS_4arch4Sm80ELb1ELb0ELb1ELb0ELb1ELb0ELb1ELb0EEENS1_21CollectiveEpilogueFwdINS6_IJS8_SA_S9_EEENS6_IJNS7_ILi1EEESI_SI_EEESC_SE_Li256ELb0ELb1ELb0ELb0EEENS1_30DynamicPersistentTileSchedulerILi256ELi256ELb0ELb1ELb0EEEEEEEEEvNT_6ParamsE,@function
        .size           _ZN7cutlass13device_kernelIN5flash19enable_sm80_to_sm89INS1_16FlashAttnFwdSm80INS1_25CollectiveMainloopFwdSm80ILi8ELi1ELb0EN4cute5tupleIJNS5_1CILi128EEENS7_ILi64EEENS7_ILi192EEEEEELi192ENS_6half_tEfNS_4arch4Sm80ELb1ELb0ELb1ELb0ELb1ELb0ELb1ELb0EEENS1_21CollectiveEpilogueFwdINS6_IJS8_SA_S9_EEENS6_IJNS7_ILi1EEESI_SI_EEESC_SE_Li256ELb0ELb1ELb0ELb0EEENS1_30DynamicPersistentTileSchedulerILi256ELi256ELb0ELb1ELb0EEEEEEEEEvNT_6ParamsE,(.L_x_24 - _ZN7cutlass13device_kernelIN5flash19enable_sm80_to_sm89INS1_16FlashAttnFwdSm80INS1_25CollectiveMainloopFwdSm80ILi8ELi1ELb0EN4cute5tupleIJNS5_1CILi128EEENS7_ILi64EEENS7_ILi192EEEEEELi192ENS_6half_tEfNS_4arch4Sm80ELb1ELb0ELb1ELb0ELb1ELb0ELb1ELb0EEENS1_21CollectiveEpilogueFwdINS6_IJS8_SA_S9_EEENS6_IJNS7_ILi1EEESI_SI_EEESC_SE_Li256ELb0ELb1ELb0ELb0EEENS1_30DynamicPersistentTileSchedulerILi256ELi256ELb0ELb1ELb0EEEEEEEEEvNT_6ParamsE)
        .other          _ZN7cutlass13device_kernelIN5flash19enable_sm80_to_sm89INS1_16FlashAttnFwdSm80INS1_25CollectiveMainloopFwdSm80ILi8ELi1ELb0EN4cute5tupleIJNS5_1CILi128EEENS7_ILi64EEENS7_ILi192EEEEEELi192ENS_6half_tEfNS_4arch4Sm80ELb1ELb0ELb1ELb0ELb1ELb0ELb1ELb0EEENS1_21CollectiveEpilogueFwdINS6_IJS8_SA_S9_EEENS6_IJNS7_ILi1EEESI_SI_EEESC_SE_Li256ELb0ELb1ELb0ELb0EEENS1_30DynamicPersistentTileSchedulerILi256ELi256ELb0ELb1ELb0EEEEEEEEEvNT_6ParamsE,@"STO_CUDA_ENTRY STV_DEFAULT"
_ZN7cutlass13device_kernelIN5flash19enable_sm80_to_sm89INS1_16FlashAttnFwdSm80INS1_25CollectiveMainloopFwdSm80ILi8ELi1ELb0EN4cute5tupleIJNS5_1CILi128EEENS7_ILi64EEENS7_ILi192EEEEEELi192ENS_6half_tEfNS_4arch4Sm80ELb1ELb0ELb1ELb0ELb1ELb0ELb1ELb0EEENS1_21CollectiveEpilogueFwdINS6_IJS8_SA_S9_EEENS6_IJNS7_ILi1EEESI_SI_EEESC_SE_Li256ELb0ELb1ELb0ELb0EEENS1_30DynamicPersistentTileSchedulerILi256ELi256ELb0ELb1ELb0EEEEEEEEEvNT_6ParamsE:
[----:B------:R-:W-:Y:S01]  /*0000*/  LDC R1, c[0x0][0x28] ;  /* 0x00000a00ff017b82 */ /* 0x000fe20000000800 */
[----:B------:R-:W-:Y:S05]  /*0010*/  EXIT ;  /* 0x000000000000794d */ /* 0x000fea0003800000 */
.L_x_6:
        /* <DEDUP_REMOVED lines=14> */
.L_x_24:


//--------------------- .text._ZN7cutlass13device_kernelIN5flash19enable_sm80_to_sm89INS1_16FlashAttnFwdSm80INS1_25CollectiveMainloopFwdSm80ILi8ELi1ELb0EN4cute5tupleIJNS5_1CILi128EEENS7_ILi64EEENS7_ILi192EEEEEELi192ENS_6half_tEfNS_4arch4Sm80ELb1ELb0ELb1ELb1ELb1ELb0ELb1ELb0EEENS1_21CollectiveEpilogueFwdINS6_IJS8_SA_S9_EEENS6_IJNS7_ILi1EEESI_SI_EEESC_SE_Li256ELb1ELb1ELb0ELb0EEENS1_19SingleTileSchedulerILb1ELb0ELb1ELi128EEEEEEEEEvNT_6ParamsE --------------------------
	.section	.text._ZN7cutlass13device_kernelIN5flash19enable_sm80_to_sm89INS1_16FlashAttnFwdSm80INS1_25CollectiveMainloopFwdSm80ILi8ELi1ELb0EN4cute5tupleIJNS5_1CILi128EEENS7_ILi64EEENS7_ILi192EEEEEELi192ENS_6half_tEfNS_4arch4Sm80ELb1ELb0ELb1ELb1ELb1ELb0ELb1ELb0EEENS1_21CollectiveEpilogueFwdINS6_IJS8_SA_S9_EEENS6_IJNS7_ILi1EEESI_SI_EEESC_SE_Li256ELb1ELb1ELb0ELb0EEENS1_19SingleTileSchedulerILb1ELb0ELb1ELi128EEEEEEEEEvNT_6ParamsE,"ax",@progbits
	.align	128
.text._ZN7cutlass13device_kernelIN5flash19enable_sm80_to_sm89INS1_16FlashAttnFwdSm80INS1_25CollectiveMainloopFwdSm80ILi8ELi1ELb0EN4cute5tupleIJNS5_1CILi128EEENS7_ILi64EEENS7_ILi192EEEEEELi192ENS_6half_tEfNS_4arch4Sm80ELb1ELb0ELb1ELb1ELb1ELb0ELb1ELb0EEENS1_21CollectiveEpilogueFwdINS6_IJS8_SA_S9_EEENS6_IJNS7_ILi1EEESI_SI_EEESC_SE_Li256ELb1ELb1ELb0ELb0EEENS1_19SingleTileSchedulerILb1ELb0ELb1ELi128EEEEEEEEEvNT_6ParamsE:
        .type           _ZN7cutlass13device_kernelIN5flash19enable_sm80_to_sm89INS1_16FlashAttnFwdSm80INS1_25CollectiveMainloopFwdSm80ILi8ELi1ELb0EN4cute5tupleIJNS5_1CILi128EEENS7_ILi64EEENS7_ILi192EEEEEELi192ENS_6half_tEfNS_4arch4Sm80ELb1ELb0ELb1ELb1ELb1ELb0ELb1ELb0EEENS1_21CollectiveEpilogueFwdINS6_IJS8_SA_S9_EEENS6_IJNS7_ILi1EEESI_SI_EEESC_SE_Li256ELb1ELb1ELb0ELb0EEENS1_19SingleTileSchedulerILb1ELb0ELb1ELi128EEEEEEEEEvNT_6ParamsE,@function
        .size           _ZN7cutlass13device_kernelIN5flash19enable_sm80_to_sm89INS1_16FlashAttnFwdSm80INS1_25CollectiveMainloopFwdSm80ILi8ELi1ELb0EN4cute5tupleIJNS5_1CILi128EEENS7_ILi64EEENS7_ILi192EEEEEELi192ENS_6half_tEfNS_4arch4Sm80ELb1ELb0ELb1ELb1ELb1ELb0ELb1ELb0EEENS1_21CollectiveEpilogueFwdINS6_IJS8_SA_S9_EEENS6_IJNS7_ILi1EEESI_SI_EEESC_SE_Li256ELb1ELb1ELb0ELb0EEENS1_19SingleTileSchedulerILb1ELb0ELb1ELi128EEEEEEEEEvNT_6ParamsE,(.L_x_25 - _ZN7cutlass13device_kernelIN5flash19enable_sm80_to_sm89INS1_16FlashAttnFwdSm80INS1_25CollectiveMainloopFwdSm80ILi8ELi1ELb0EN4cute5tupleIJNS5_1CILi128EEENS7_ILi64EEENS7_ILi192EEEEEELi192ENS_6half_tEfNS_4arch4Sm80ELb1ELb0ELb1ELb1ELb1ELb0ELb1ELb0EEENS1_21CollectiveEpilogueFwdINS6_IJS8_SA_S9_EEENS6_IJNS7_ILi1EEESI_SI_EEESC_SE_Li256ELb1ELb1ELb0ELb0EEENS1_19SingleTileSchedulerILb1ELb0ELb1ELi128EEEEEEEEEvNT_6ParamsE)
        .other          _ZN7cutlass13device_kernelIN5flash19enable_sm80_to_sm89INS1_16FlashAttnFwdSm80INS1_25CollectiveMainloopFwdSm80ILi8ELi1ELb0EN4cute5tupleIJNS5_1CILi128EEENS7_ILi64EEENS7_ILi192EEEEEELi192ENS_6half_tEfNS_4arch4Sm80ELb1ELb0ELb1ELb1ELb1ELb0ELb1ELb0EEENS1_21CollectiveEpilogueFwdINS6_IJS8_SA_S9_EEENS6_IJNS7_ILi1EEESI_SI_EEESC_SE_Li256ELb1ELb1ELb0ELb0EEENS1_19SingleTileSchedulerILb1ELb0ELb1ELi128EEEEEEEEEvNT_6ParamsE,@"STO_CUDA_ENTRY STV_DEFAULT"
_ZN7cutlass13device_kernelIN5flash19enable_sm80_to_sm89INS1_16FlashAttnFwdSm80INS1_25CollectiveMainloopFwdSm80ILi8ELi1ELb0EN4cute5tupleIJNS5_1CILi128EEENS7_ILi64EEENS7_ILi192EEEEEELi192ENS_6half_tEfNS_4arch4Sm80ELb1ELb0ELb1ELb1ELb1ELb0ELb1ELb0EEENS1_21CollectiveEpilogueFwdINS6_IJS8_SA_S9_EEENS6_IJNS7_ILi1EEESI_SI_EEESC_SE_Li256ELb1ELb1ELb0ELb0EEENS1_19SingleTileSchedulerILb1ELb0ELb1ELi128EEEEEEEEEvNT_6ParamsE:
[----:B------:R-:W-:Y:S01]  /*0000*/  LDC R1, c[0x0][0x28] ;  /* 0x00000a00ff017b82 */ /* 0x000fe20000000800 */
[----:B------:R-:W-:Y:S05]  /*0010*/  EXIT ;  /* 0x000000000000794d */ /* 0x000fea0003800000 */
.L_x_7:
        /* <DEDUP_REMOVED lines=14> */
.L_x_25:


//--------------------- .text._ZN7cutlass13device_kernelIN5flash19enable_sm80_to_sm89INS1_16FlashAttnFwdSm80INS1_25CollectiveMainloopFwdSm80ILi8ELi1ELb0EN4cute5tupleIJNS5_1CILi128EEENS7_ILi64EEENS7_ILi192EEEEEELi192ENS_6half_tEfNS_4arch4Sm80ELb1ELb0ELb1ELb1ELb1ELb1ELb1ELb0EEENS1_21CollectiveEpilogueFwdINS6_IJS8_SA_S9_EEENS6_IJNS7_ILi1EEESI_SI_EEESC_SE_Li256ELb1ELb1ELb0ELb0EEENS1_19SingleTileSchedulerILb1ELb0ELb1ELi128EEEEEEEEEvNT_6ParamsE --------------------------
	.section	.text._ZN7cutlass13device_kernelIN5flash19enable_sm80_to_sm89INS1_16FlashAttnFwdSm80INS1_25CollectiveMainloopFwdSm80ILi8ELi1ELb0EN4cute5tupleIJNS5_1CILi128EEENS7_ILi64EEENS7_ILi192EEEEEELi192ENS_6half_tEfNS_4arch4Sm80ELb1ELb0ELb1ELb1ELb1ELb1ELb1ELb0EEENS1_21CollectiveEpilogueFwdINS6_IJS8_SA_S9_EEENS6_IJNS7_ILi1EEESI_SI_EEESC_SE_Li256ELb1ELb1ELb0ELb0EEENS1_19SingleTileSchedulerILb1ELb0ELb1ELi128EEEEEEEEEvNT_6ParamsE,"ax",@progbits
	.align	128
.text._ZN7cutlass13device_kernelIN5flash19enable_sm80_to_sm89INS1_16FlashAttnFwdSm80INS1_25CollectiveMainloopFwdSm80ILi8ELi1ELb0EN4cute5tupleIJNS5_1CILi128EEENS7_ILi64EEENS7_ILi192EEEEEELi192ENS_6half_tEfNS_4arch4Sm80ELb1ELb0ELb1ELb1ELb1ELb1ELb1ELb0EEENS1_21CollectiveEpilogueFwdINS6_IJS8_SA_S9_EEENS6_IJNS7_ILi1EEESI_SI_EEESC_SE_Li256ELb1ELb1ELb0ELb0EEENS1_19SingleTileSchedulerILb1ELb0ELb1ELi128EEEEEEEEEvNT_6ParamsE:
        .type           _ZN7cutlass13device_kernelIN5flash19enable_sm80_to_sm89INS1_16FlashAttnFwdSm80INS1_25CollectiveMainloopFwdSm80ILi8ELi1ELb0EN4cute5tupleIJNS5_1CILi128EEENS7_ILi64EEENS7_ILi192EEEEEELi192ENS_6half_tEfNS_4arch4Sm80ELb1ELb0ELb1ELb1ELb1ELb1ELb1ELb0EEENS1_21CollectiveEpilogueFwdINS6_IJS8_SA_S9_EEENS6_IJNS7_ILi1EEESI_SI_EEESC_SE_Li256ELb1ELb1ELb0ELb0EEENS1_19SingleTileSchedulerILb1ELb0ELb1ELi128EEEEEEEEEvNT_6ParamsE,@function
        .size           _ZN7cutlass13device_kernelIN5flash19enable_sm80_to_sm89INS1_16FlashAttnFwdSm80INS1_25CollectiveMainloopFwdSm80ILi8ELi1ELb0EN4cute5tupleIJNS5_1CILi128EEENS7_ILi64EEENS7_ILi192EEEEEELi192ENS_6half_tEfNS_4arch4Sm80ELb1ELb0ELb1ELb1ELb1ELb1ELb1ELb0EEENS1_21CollectiveEpilogueFwdINS6_IJS8_SA_S9_EEENS6_IJNS7_ILi1EEESI_SI_EEESC_SE_Li256ELb1ELb1ELb0ELb0EEENS1_19SingleTileSchedulerILb1ELb0ELb1ELi128EEEEEEEEEvNT_6ParamsE,(.L_x_26 - _ZN7cutlass13device_kernelIN5flash19enable_sm80_to_sm89INS1_16FlashAttnFwdSm80INS1_25CollectiveMainloopFwdSm80ILi8ELi1ELb0EN4cute5tupleIJNS5_1CILi128EEENS7_ILi64EEENS7_ILi192EEEEEELi192ENS_6half_tEfNS_4arch4Sm80ELb1ELb0ELb1ELb1ELb1ELb1ELb1ELb0EEENS1_21CollectiveEpilogueFwdINS6_IJS8_SA_S9_EEENS6_IJNS7_ILi1EEESI_SI_EEESC_SE_Li256ELb1ELb1ELb0ELb0EEENS1_19SingleTileSchedulerILb1ELb0ELb1ELi128EEEEEEEEEvNT_6ParamsE)
        .other          _ZN7cutlass13device_kernelIN5flash19enable_sm80_to_sm89INS1_16FlashAttnFwdSm80INS1_25CollectiveMainloopFwdSm80ILi8ELi1ELb0EN4cute5tupleIJNS5_1CILi128EEENS7_ILi64EEENS7_ILi192EEEEEELi192ENS_6half_tEfNS_4arch4Sm80ELb1ELb0ELb1ELb1ELb1ELb1ELb1ELb0EEENS1_21CollectiveEpilogueFwdINS6_IJS8_SA_S9_EEENS6_IJNS7_ILi1EEESI_SI_EEESC_SE_Li256ELb1ELb1ELb0ELb0EEENS1_19SingleTileSchedulerILb1ELb0ELb1ELi128EEEEEEEEEvNT_6ParamsE,@"STO_CUDA_ENTRY STV_DEFAULT"
_ZN7cutlass13device_kernelIN5flash19enable_sm80_to_sm89INS1_16FlashAttnFwdSm80INS1_25CollectiveMainloopFwdSm80ILi8ELi1ELb0EN4cute5tupleIJNS5_1CILi128EEENS7_ILi64EEENS7_ILi192EEEEEELi192ENS_6half_tEfNS_4arch4Sm80ELb1ELb0ELb1ELb1ELb1ELb1ELb1ELb0EEENS1_21CollectiveEpilogueFwdINS6_IJS8_SA_S9_EEENS6_IJNS7_ILi1EEESI_SI_EEESC_SE_Li256ELb1ELb1ELb0ELb0EEENS1_19SingleTileSchedulerILb1ELb0ELb1ELi128EEEEEEEEEvNT_6ParamsE:
[----:B------:R-:W-:Y:S01]  /*0000*/  LDC R1, c[0x0][0x28] ;  /* 0x00000a00ff017b82 */ /* 0x000fe20000000800 */
[----:B------:R-:W-:Y:S05]  /*0010*/  EXIT ;  /* 0x000000000000794d */ /* 0x000fea0003800000 */
.L_x_8:
        /* <DEDUP_REMOVED lines=14> */
.L_x_26:


//--------------------- .text._ZN7cutlass13device_kernelIN5flash19enable_sm80_to_sm89INS1_16FlashAttnFwdSm80INS1_25CollectiveMainloopFwdSm80ILi8ELi2ELb0EN4cute5tupleIJNS5_1CILi128EEENS7_ILi64EEENS7_ILi192EEEEEELi192ENS_6half_tEfNS_4arch4Sm80ELb0ELb0ELb1ELb0ELb1ELb0ELb1ELb0EEENS1_21CollectiveEpilogueFwdINS6_IJS8_SA_S9_EEENS6_IJNS7_ILi1EEESI_SI_EEESC_SE_Li256ELb0ELb1ELb0ELb0EEENS1_19SingleTileSchedulerILb0ELb0ELb1ELi128EEEEEEEEEvNT_6ParamsE --------------------------
	.section	.text._ZN7cutlass13device_kernelIN5flash19enable_sm80_to_sm89INS1_16FlashAttnFwdSm80INS1_25CollectiveMainloopFwdSm80ILi8ELi2ELb0EN4cute5tupleIJNS5_1CILi128EEENS7_ILi64EEENS7_ILi192EEEEEELi192ENS_6half_tEfNS_4arch4Sm80ELb0ELb0ELb1ELb0ELb1ELb0ELb1ELb0EEENS1_21CollectiveEpilogueFwdINS6_IJS8_SA_S9_EEENS6_IJNS7_ILi1EEESI_SI_EEESC_SE_Li256ELb0ELb1ELb0ELb0EEENS1_19SingleTileSchedulerILb0ELb0ELb1ELi128EEEEEEEEEvNT_6ParamsE,"ax",@progbits
	.align	128
.text._ZN7cutlass13device_kernelIN5flash19enable_sm80_to_sm89INS1_16FlashAttnFwdSm80INS1_25CollectiveMainloopFwdSm80ILi8ELi2ELb0EN4cute5tupleIJNS5_1CILi128EEENS7_ILi64EEENS7_ILi192EEEEEELi192ENS_6half_tEfNS_4arch4Sm80ELb0ELb0ELb1ELb0ELb1ELb0ELb1ELb0EEENS1_21CollectiveEpilogueFwdINS6_IJS8_SA_S9_EEENS6_IJNS7_ILi1EEESI_SI_EEESC_SE_Li256ELb0ELb1ELb0ELb0EEENS1_19SingleTileSchedulerILb0ELb0ELb1ELi128EEEEEEEEEvNT_6ParamsE:
        .type           _ZN7cutlass13device_kernelIN5flash19enable_sm80_to_sm89INS1_16FlashAttnFwdSm80INS1_25CollectiveMainloopFwdSm80ILi8ELi2ELb0EN4cute5tupleIJNS5_1CILi128EEENS7_ILi64EEENS7_ILi192EEEEEELi192ENS_6half_tEfNS_4arch4Sm80ELb0ELb0ELb1ELb0ELb1ELb0ELb1ELb0EEENS1_21CollectiveEpilogueFwdINS6_IJS8_SA_S9_EEENS6_IJNS7_ILi1EEESI_SI_EEESC_SE_Li256ELb0ELb1ELb0ELb0EEENS1_19SingleTileSchedulerILb0ELb0ELb1ELi128EEEEEEEEEvNT_6ParamsE,@function
        .size           _ZN7cutlass13device_kernelIN5flash19enable_sm80_to_sm89INS1_16FlashAttnFwdSm80INS1_25CollectiveMainloopFwdSm80ILi8ELi2ELb0EN4cute5tupleIJNS5_1CILi128EEENS7_ILi64EEENS7_ILi192EEEEEELi192ENS_6half_tEfNS_4arch4Sm80ELb0ELb0ELb1ELb0ELb1ELb0ELb1ELb0EEENS1_21CollectiveEpilogueFwdINS6_IJS8_SA_S9_EEENS6_IJNS7_ILi1EEESI_SI_EEESC_SE_Li256ELb0ELb1ELb0ELb0EEENS1_19SingleTileSchedulerILb0ELb0ELb1ELi128EEEEEEEEEvNT_6ParamsE,(.L_x_27 - _ZN7cutlass13device_kernelIN5flash19enable_sm80_to_sm89INS1_16FlashAttnFwdSm80INS1_25CollectiveMainloopFwdSm80ILi8ELi2ELb0EN4cute5tupleIJNS5_1CILi128EEENS7_ILi64EEENS7_ILi192EEEEEELi192ENS_6half_tEfNS_4arch4Sm80ELb0ELb0ELb1ELb0ELb1ELb0ELb1ELb0EEENS1_21CollectiveEpilogueFwdINS6_IJS8_SA_S9_EEENS6_IJNS7_ILi1EEESI_SI_EEESC_SE_Li256ELb0ELb1ELb0ELb0EEENS1_19SingleTileSchedulerILb0ELb0ELb1ELi128EEEEEEEEEvNT_6ParamsE)
        .other          _ZN7cutlass13device_kernelIN5flash19enable_sm80_to_sm89INS1_16FlashAttnFwdSm80INS1_25CollectiveMainloopFwdSm80ILi8ELi2ELb0EN4cute5tupleIJNS5_1CILi128EEENS7_ILi64EEENS7_ILi192EEEEEELi192ENS_6half_tEfNS_4arch4Sm80ELb0ELb0ELb1ELb0ELb1ELb0ELb1ELb0EEENS1_21CollectiveEpilogueFwdINS6_IJS8_SA_S9_EEENS6_IJNS7_ILi1EEESI_SI_EEESC_SE_Li256ELb0ELb1ELb0ELb0EEENS1_19SingleTileSchedulerILb0ELb0ELb1ELi128EEEEEEEEEvNT_6ParamsE,@"STO_CUDA_ENTRY STV_DEFAULT"
_ZN7cutlass13device_kernelIN5flash19enable_sm80_to_sm89INS1_16FlashAttnFwdSm80INS1_25CollectiveMainloopFwdSm80ILi8ELi2ELb0EN4cute5tupleIJNS5_1CILi128EEENS7_ILi64EEENS7_ILi192EEEEEELi192ENS_6half_tEfNS_4arch4Sm80ELb0ELb0ELb1ELb0ELb1ELb0ELb1ELb0EEENS1_21CollectiveEpilogueFwdINS6_IJS8_SA_S9_EEENS6_IJNS7_ILi1EEESI_SI_EEESC_SE_Li256ELb0ELb1ELb0ELb0EEENS1_19SingleTileSchedulerILb0ELb0ELb1ELi128EEEEEEEEEvNT_6ParamsE:
[----:B------:R-:W-:Y:S01]  /*0000*/  LDC R1, c[0x0][0x28] ;  /* 0x00000a00ff017b82 */ /* 0x000fe20000000800 */
[----:B------:R-:W-:Y:S05]  /*0010*/  EXIT ;  /* 0x000000000000794d */ /* 0x000fea0003800000 */
.L_x_9:
        /* <DEDUP_REMOVED lines=14> */
.L_x_27:


//--------------------- .text._ZN7cutlass13device_kernelIN5flash19enable_sm80_to_sm89INS1_16FlashAttnFwdSm80INS1_25CollectiveMainloopFwdSm80ILi8ELi2ELb0EN4cute5tupleIJNS5_1CILi128EEENS7_ILi64EEENS7_ILi192EEEEEELi192ENS_6half_tEfNS_4arch4Sm80ELb0ELb0ELb1ELb1ELb1ELb0ELb1ELb0EEENS1_21CollectiveEpilogueFwdINS6_IJS8_SA_S9_EEENS6_IJNS7_ILi1EEESI_SI_EEESC_SE_Li256ELb1ELb1ELb0ELb0EEENS1_19SingleTileSchedulerILb1ELb0ELb1ELi128EEEEEEEEEvNT_6ParamsE --------------------------
	.section	.text._ZN7cutlass13device_kernelIN5flash19enable_sm80_to_sm89INS1_16FlashAttnFwdSm80INS1_25CollectiveMainloopFwdSm80ILi8ELi2ELb0EN4cute5tupleIJNS5_1CILi128EEENS7_ILi64EEENS7_ILi192EEEEEELi192ENS_6half_tEfNS_4arch4Sm80ELb0ELb0ELb1ELb1ELb1ELb0ELb1ELb0EEENS1_21CollectiveEpilogueFwdINS6_IJS8_SA_S9_EEENS6_IJNS7_ILi1EEESI_SI_EEESC_SE_Li256ELb1ELb1ELb0ELb0EEENS1_19SingleTileSchedulerILb1ELb0ELb1ELi128EEEEEEEEEvNT_6ParamsE,"ax",@progbits
	.align	128
.text._ZN7cutlass13device_kernelIN5flash19enable_sm80_to_sm89INS1_16FlashAttnFwdSm80INS1_25CollectiveMainloopFwdSm80ILi8ELi2ELb0EN4cute5tupleIJNS5_1CILi128EEENS7_ILi64EEENS7_ILi192EEEEEELi192ENS_6half_tEfNS_4arch4Sm80ELb0ELb0ELb1ELb1ELb1ELb0ELb1ELb0EEENS1_21CollectiveEpilogueFwdINS6_IJS8_SA_S9_EEENS6_IJNS7_ILi1EEESI_SI_EEESC_SE_Li256ELb1ELb1ELb0ELb0EEENS1_19SingleTileSchedulerILb1ELb0ELb1ELi128EEEEEEEEEvNT_6ParamsE:
        .type           _ZN7cutlass13device_kernelIN5flash19enable_sm80_to_sm89INS1_16FlashAttnFwdSm80INS1_25CollectiveMainloopFwdSm80ILi8ELi2ELb0EN4cute5tupleIJNS5_1CILi128EEENS7_ILi64EEENS7_ILi192EEEEEELi192ENS_6half_tEfNS_4arch4Sm80ELb0ELb0ELb1ELb1ELb1ELb0ELb1ELb0EEENS1_21CollectiveEpilogueFwdINS6_IJS8_SA_S9_EEENS6_IJNS7_ILi1EEESI_SI_EEESC_SE_Li256ELb1ELb1ELb0ELb0EEENS1_19SingleTileSchedulerILb1ELb0ELb1ELi128EEEEEEEEEvNT_6ParamsE,@function
        .size           _ZN7cutlass13device_kernelIN5flash19enable_sm80_to_sm89INS1_16FlashAttnFwdSm80INS1_25CollectiveMainloopFwdSm80ILi8ELi2ELb0EN4cute5tupleIJNS5_1CILi128EEENS7_ILi64EEENS7_ILi192EEEEEELi192ENS_6half_tEfNS_4arch4Sm80ELb0ELb0ELb1ELb1ELb1ELb0ELb1ELb0EEENS1_21CollectiveEpilogueFwdINS6_IJS8_SA_S9_EEENS6_IJNS7_ILi1EEESI_SI_EEESC_SE_Li256ELb1ELb1ELb0ELb0EEENS1_19SingleTileSchedulerILb1ELb0ELb1ELi128EEEEEEEEEvNT_6ParamsE,(.L_x_28 - _ZN7cutlass13device_kernelIN5flash19enable_sm80_to_sm89INS1_16FlashAttnFwdSm80INS1_25CollectiveMainloopFwdSm80ILi8ELi2ELb0EN4cute5tupleIJNS5_1CILi128EEENS7_ILi64EEENS7_ILi192EEEEEELi192ENS_6half_tEfNS_4arch4Sm80ELb0ELb0ELb1ELb1ELb1ELb0ELb1ELb0EEENS1_21CollectiveEpilogueFwdINS6_IJS8_SA_S9_EEENS6_IJNS7_ILi1EEESI_SI_EEESC_SE_Li256ELb1ELb1ELb0ELb0EEENS1_19SingleTileSchedulerILb1ELb0ELb1ELi128EEEEEEEEEvNT_6ParamsE)
        .other          _ZN7cutlass13device_kernelIN5flash19enable_sm80_to_sm89INS1_16FlashAttnFwdSm80INS1_25CollectiveMainloopFwdSm80ILi8ELi2ELb0EN4cute5tupleIJNS5_1CILi128EEENS7_ILi64EEENS7_ILi192EEEEEELi192ENS_6half_tEfNS_4arch4Sm80ELb0ELb0ELb1ELb1ELb1ELb0ELb1ELb0EEENS1_21CollectiveEpilogueFwdINS6_IJS8_SA_S9_EEENS6_IJNS7_ILi1EEESI_SI_EEESC_SE_Li256ELb1ELb1ELb0ELb0EEENS1_19SingleTileSchedulerILb1ELb0ELb1ELi128EEEEEEEEEvNT_6ParamsE,@"STO_CUDA_ENTRY STV_DEFAULT"
_ZN7cutlass13device_kernelIN5flash19enable_sm80_to_sm89INS1_16FlashAttnFwdSm80INS1_25CollectiveMainloopFwdSm80ILi8ELi2ELb0EN4cute5tupleIJNS5_1CILi128EEENS7_ILi64EEENS7_ILi192EEEEEELi192ENS_6half_tEfNS_4arch4Sm80ELb0ELb0ELb1ELb1ELb1ELb0ELb1ELb0EEENS1_21CollectiveEpilogueFwdINS6_IJS8_SA_S9_EEENS6_IJNS7_ILi1EEESI_SI_EEESC_SE_Li256ELb1ELb1ELb0ELb0EEENS1_19SingleTileSchedulerILb1ELb0ELb1ELi128EEEEEEEEEvNT_6ParamsE:
[----:B------:R-:W-:Y:S01]  /*0000*/  LDC R1, c[0x0][0x28] ;  /* 0x00000a00ff017b82 */ /* 0x000fe20000000800 */
[----:B------:R-:W-:Y:S05]  /*0010*/  EXIT ;  /* 0x000000000000794d */ /* 0x000fea0003800000 */
.L_x_10:
        /* <DEDUP_REMOVED lines=14> */
.L_x_28:


//--------------------- .text._ZN7cutlass13device_kernelIN5flash19enable_sm80_to_sm89INS1_16FlashAttnFwdSm80INS1_25CollectiveMainloopFwdSm80ILi8ELi2ELb0EN4cute5tupleIJNS5_1CILi128EEENS7_ILi64EEENS7_ILi192EEEEEELi192ENS_6half_tEfNS_4arch4Sm80ELb0ELb0ELb1ELb1ELb1ELb1ELb1ELb0EEENS1_21CollectiveEpilogueFwdINS6_IJS8_SA_S9_EEENS6_IJNS7_ILi1EEESI_SI_EEESC_SE_Li256ELb1ELb1ELb0ELb0EEENS1_19SingleTileSchedulerILb1ELb0ELb1ELi128EEEEEEEEEvNT_6ParamsE --------------------------
	.section	.text._ZN7cutlass13device_kernelIN5flash19enable_sm80_to_sm89INS1_16FlashAttnFwdSm80INS1_25CollectiveMainloopFwdSm80ILi8ELi2ELb0EN4cute5tupleIJNS5_1CILi128EEENS7_ILi64EEENS7_ILi192EEEEEELi192ENS_6half_tEfNS_4arch4Sm80ELb0ELb0ELb1ELb1ELb1ELb1ELb1ELb0EEENS1_21CollectiveEpilogueFwdINS6_IJS8_SA_S9_EEENS6_IJNS7_ILi1EEESI_SI_EEESC_SE_Li256ELb1ELb1ELb0ELb0EEENS1_19SingleTileSchedulerILb1ELb0ELb1ELi128EEEEEEEEEvNT_6ParamsE,"ax",@progbits
	.align	128
.text._ZN7cutlass13device_kernelIN5flash19enable_sm80_to_sm89INS1_16FlashAttnFwdSm80INS1_25CollectiveMainloopFwdSm80ILi8ELi2ELb0EN4cute5tupleIJNS5_1CILi128EEENS7_ILi64EEENS7_ILi192EEEEEELi192ENS_6half_tEfNS_4arch4Sm80ELb0ELb0ELb1ELb1ELb1ELb1ELb1ELb0EEENS1_21CollectiveEpilogueFwdINS6_IJS8_SA_S9_EEENS6_IJNS7_ILi1EEESI_SI_EEESC_SE_Li256ELb1ELb1ELb0ELb0EEENS1_19SingleTileSchedulerILb1ELb0ELb1ELi128EEEEEEEEEvNT_6ParamsE:
        .type           _ZN7cutlass13device_kernelIN5flash19enable_sm80_to_sm89INS1_16FlashAttnFwdSm80INS1_25CollectiveMainloopFwdSm80ILi8ELi2ELb0EN4cute5tupleIJNS5_1CILi128EEENS7_ILi64EEENS7_ILi192EEEEEELi192ENS_6half_tEfNS_4arch4Sm80ELb0ELb0ELb1ELb1ELb1ELb1ELb1ELb0EEENS1_21CollectiveEpilogueFwdINS6_IJS8_SA_S9_EEENS6_IJNS7_ILi1EEESI_SI_EEESC_SE_Li256ELb1ELb1ELb0ELb0EEENS1_19SingleTileSchedulerILb1ELb0ELb1ELi128EEEEEEEEEvNT_6ParamsE,@function
        .size           _ZN7cutlass13device_kernelIN5flash19enable_sm80_to_sm89INS1_16FlashAttnFwdSm80INS1_25CollectiveMainloopFwdSm80ILi8ELi2ELb0EN4cute5tupleIJNS5_1CILi128EEENS7_ILi64EEENS7_ILi192EEEEEELi192ENS_6half_tEfNS_4arch4Sm80ELb0ELb0ELb1ELb1ELb1ELb1ELb1ELb0EEENS1_21CollectiveEpilogueFwdINS6_IJS8_SA_S9_EEENS6_IJNS7_ILi1EEESI_SI_EEESC_SE_Li256ELb1ELb1ELb0ELb0EEENS1_19SingleTileSchedulerILb1ELb0ELb1ELi128EEEEEEEEEvNT_6ParamsE,(.L_x_29 - _ZN7cutlass13device_kernelIN5flash19enable_sm80_to_sm89INS1_16FlashAttnFwdSm80INS1_25CollectiveMainloopFwdSm80ILi8ELi2ELb0EN4cute5tupleIJNS5_1CILi128EEENS7_ILi64EEENS7_ILi192EEEEEELi192ENS_6half_tEfNS_4arch4Sm80ELb0ELb0ELb1ELb1ELb1ELb1ELb1ELb0EEENS1_21CollectiveEpilogueFwdINS6_IJS8_SA_S9_EEENS6_IJNS7_ILi1EEESI_SI_EEESC_SE_Li256ELb1ELb1ELb0ELb0EEENS1_19SingleTileSchedulerILb1ELb0ELb1ELi128EEEEEEEEEvNT_6ParamsE)
        .other          _ZN7cutlass13device_kernelIN5flash19enable_sm80_to_sm89INS1_16FlashAttnFwdSm80INS1_25CollectiveMainloopFwdSm80ILi8ELi2ELb0EN4cute5tupleIJNS5_1CILi128EEENS7_ILi64EEENS7_ILi192EEEEEELi192ENS_6half_tEfNS_4arch4Sm80ELb0ELb0ELb1ELb1ELb1ELb1ELb1ELb0EEENS1_21CollectiveEpilogueFwdINS6_IJS8_SA_S9_EEENS6_IJNS7_ILi1EEESI_SI_EEESC_SE_Li256ELb1ELb1ELb0ELb0EEENS1_19SingleTileSchedulerILb1ELb0ELb1ELi128EEEEEEEEEvNT_6ParamsE,@"STO_CUDA_ENTRY STV_DEFAULT"
_ZN7cutlass13device_kernelIN5flash19enable_sm80_to_sm89INS1_16FlashAttnFwdSm80INS1_25CollectiveMainloopFwdSm80ILi8ELi2ELb0EN4cute5tupleIJNS5_1CILi128EEENS7_ILi64EEENS7_ILi192EEEEEELi192ENS_6half_tEfNS_4arch4Sm80ELb0ELb0ELb1ELb1ELb1ELb1ELb1ELb0EEENS1_21CollectiveEpilogueFwdINS6_IJS8_SA_S9_EEENS6_IJNS7_ILi1EEESI_SI_EEESC_SE_Li256ELb1ELb1ELb0ELb0EEENS1_19SingleTileSchedulerILb1ELb0ELb1ELi128EEEEEEEEEvNT_6ParamsE:
[----:B------:R-:W-:Y:S01]  /*0000*/  LDC R1, c[0x0][0x28] ;  /* 0x00000a00ff017b82 */ /* 0x000fe20000000800 */
[----:B------:R-:W-:Y:S05]  /*0010*/  EXIT ;  /* 0x000000000000794d */ /* 0x000fea0003800000 */
.L_x_11:
        /* <DEDUP_REMOVED lines=14> */
.L_x_29:


//--------------------- .text._ZN7cutlass13device_kernelIN5flash19enable_sm80_to_sm89INS1_16FlashAttnFwdSm80INS1_25CollectiveMainloopFwdSm80ILi8ELi2ELb0EN4cute5tupleIJNS5_1CILi128EEENS7_ILi64EEENS7_ILi192EEEEEELi192ENS_6half_tEfNS_4arch4Sm80ELb0ELb1ELb1ELb0ELb1ELb0ELb1ELb0EEENS1_21CollectiveEpilogueFwdINS6_IJS8_SA_S9_EEENS6_IJNS7_ILi1EEESI_SI_EEESC_SE_Li256ELb0ELb1ELb0ELb0EEENS1_19SingleTileSchedulerILb0ELb0ELb1ELi128EEEEEEEEEvNT_6ParamsE --------------------------
	.section	.text._ZN7cutlass13device_kernelIN5flash19enable_sm80_to_sm89INS1_16FlashAttnFwdSm80INS1_25CollectiveMainloopFwdSm80ILi8ELi2ELb0EN4cute5tupleIJNS5_1CILi128EEENS7_ILi64EEENS7_ILi192EEEEEELi192ENS_6half_tEfNS_4arch4Sm80ELb0ELb1ELb1ELb0ELb1ELb0ELb1ELb0EEENS1_21CollectiveEpilogueFwdINS6_IJS8_SA_S9_EEENS6_IJNS7_ILi1EEESI_SI_EEESC_SE_Li256ELb0ELb1ELb0ELb0EEENS1_19SingleTileSchedulerILb0ELb0ELb1ELi128EEEEEEEEEvNT_6ParamsE,"ax",@progbits
	.align	128
.text._ZN7cutlass13device_kernelIN5flash19enable_sm80_to_sm89INS1_16FlashAttnFwdSm80INS1_25CollectiveMainloopFwdSm80ILi8ELi2ELb0EN4cute5tupleIJNS5_1CILi128EEENS7_ILi64EEENS7_ILi192EEEEEELi192ENS_6half_tEfNS_4arch4Sm80ELb0ELb1ELb1ELb0ELb1ELb0ELb1ELb0EEENS1_21CollectiveEpilogueFwdINS6_IJS8_SA_S9_EEENS6_IJNS7_ILi1EEESI_SI_EEESC_SE_Li256ELb0ELb1ELb0ELb0EEENS1_19SingleTileSchedulerILb0ELb0ELb1ELi128EEEEEEEEEvNT_6ParamsE:
        .type           _ZN7cutlass13device_kernelIN5flash19enable_sm80_to_sm89INS1_16FlashAttnFwdSm80INS1_25CollectiveMainloopFwdSm80ILi8ELi2ELb0EN4cute5tupleIJNS5_1CILi128EEENS7_ILi64EEENS7_ILi192EEEEEELi192ENS_6half_tEfNS_4arch4Sm80ELb0ELb1ELb1ELb0ELb1ELb0ELb1ELb0EEENS1_21CollectiveEpilogueFwdINS6_IJS8_SA_S9_EEENS6_IJNS7_ILi1EEESI_SI_EEESC_SE_Li256ELb0ELb1ELb0ELb0EEENS1_19SingleTileSchedulerILb0ELb0ELb1ELi128EEEEEEEEEvNT_6ParamsE,@function
        .size           _ZN7cutlass13device_kernelIN5flash19enable_sm80_to_sm89INS1_16FlashAttnFwdSm80INS1_25CollectiveMainloopFwdSm80ILi8ELi2ELb0EN4cute5tupleIJNS5_1CILi128EEENS7_ILi64EEENS7_ILi192EEEEEELi192ENS_6half_tEfNS_4arch4Sm80ELb0ELb1ELb1ELb0ELb1ELb0ELb1ELb0EEENS1_21CollectiveEpilogueFwdINS6_IJS8_SA_S9_EEENS6_IJNS7_ILi1EEESI_SI_EEESC_SE_Li256ELb0ELb1ELb0ELb0EEENS1_19SingleTileSchedulerILb0ELb0ELb1ELi128EEEEEEEEEvNT_6ParamsE,(.L_x_30 - _ZN7cutlass13device_kernelIN5flash19enable_sm80_to_sm89INS1_16FlashAttnFwdSm80INS1_25CollectiveMainloopFwdSm80ILi8ELi2ELb0EN4cute5tupleIJNS5_1CILi128EEENS7_ILi64EEENS7_ILi192EEEEEELi192ENS_6half_tEfNS_4arch4Sm80ELb0ELb1ELb1ELb0ELb1ELb0ELb1ELb0EEENS1_21CollectiveEpilogueFwdINS6_IJS8_SA_S9_EEENS6_IJNS7_ILi1EEESI_SI_EEESC_SE_Li256ELb0ELb1ELb0ELb0EEENS1_19SingleTileSchedulerILb0ELb0ELb1ELi128EEEEEEEEEvNT_6ParamsE)
        .other          _ZN7cutlass13device_kernelIN5flash19enable_sm80_to_sm89INS1_16FlashAttnFwdSm80INS1_25CollectiveMainloopFwdSm80ILi8ELi2ELb0EN4cute5tupleIJNS5_1CILi128EEENS7_ILi64EEENS7_ILi192EEEEEELi192ENS_6half_tEfNS_4arch4Sm80ELb0ELb1ELb1ELb0ELb1ELb0ELb1ELb0EEENS1_21CollectiveEpilogueFwdINS6_IJS8_SA_S9_EEENS6_IJNS7_ILi1EEESI_SI_EEESC_SE_Li256ELb0ELb1ELb0ELb0EEENS1_19SingleTileSchedulerILb0ELb0ELb1ELi128EEEEEEEEEvNT_6ParamsE,@"STO_CUDA_ENTRY STV_DEFAULT"
_ZN7cutlass13device_kernelIN5flash19enable_sm80_to_sm89INS1_16FlashAttnFwdSm80INS1_25CollectiveMainloopFwdSm80ILi8ELi2ELb0EN4cute5tupleIJNS5_1CILi128EEENS7_ILi64EEENS7_ILi192EEEEEELi192ENS_6half_tEfNS_4arch4Sm80ELb0ELb1ELb1ELb0ELb1ELb0ELb1ELb0EEENS1_21CollectiveEpilogueFwdINS6_IJS8_SA_S9_EEENS6_IJNS7_ILi1EEESI_SI_EEESC_SE_Li256ELb0ELb1ELb0ELb0EEENS1_19SingleTileSchedulerILb0ELb0ELb1ELi128EEEEEEEEEvNT_6ParamsE:
[----:B------:R-:W-:Y:S01]  /*0000*/  LDC R1, c[0x0][0x28] ;  /* 0x00000a00ff017b82 */ /* 0x000fe20000000800 */
[----:B------:R-:W-:Y:S05]  /*0010*/  EXIT ;  /* 0x000000000000794d */ /* 0x000fea0003800000 */
.L_x_12:
        /* <DEDUP_REMOVED lines=14> */
.L_x_30:


//--------------------- .text._ZN7cutlass13device_kernelIN5flash19enable_sm80_to_sm89INS1_16FlashAttnFwdSm80INS1_25CollectiveMainloopFwdSm80ILi8ELi2ELb0EN4cute5tupleIJNS5_1CILi128EEENS7_ILi64EEENS7_ILi192EEEEEELi192ENS_6half_tEfNS_4arch4Sm80ELb0ELb1ELb1ELb1ELb1ELb0ELb1ELb0EEENS1_21CollectiveEpilogueFwdINS6_IJS8_SA_S9_EEENS6_IJNS7_ILi1EEESI_SI_EEESC_SE_Li256ELb1ELb1ELb0ELb0EEENS1_19SingleTileSchedulerILb1ELb0ELb1ELi128EEEEEEEEEvNT_6ParamsE --------------------------
	.section	.text._ZN7cutlass13device_kernelIN5flash19enable_sm80_to_sm89INS1_16FlashAttnFwdSm80INS1_25CollectiveMainloopFwdSm80ILi8ELi2ELb0EN4cute5tupleIJNS5_1CILi128EEENS7_ILi64EEENS7_ILi192EEEEEELi192ENS_6half_tEfNS_4arch4Sm80ELb0ELb1ELb1ELb1ELb1ELb0ELb1ELb0EEENS1_21CollectiveEpilogueFwdINS6_IJS8_SA_S9_EEENS6_IJNS7_ILi1EEESI_SI_EEESC_SE_Li256ELb1ELb1ELb0ELb0EEENS1_19SingleTileSchedulerILb1ELb0ELb1ELi128EEEEEEEEEvNT_6ParamsE,"ax",@progbits
	.align	128
.text._ZN7cutlass13device_kernelIN5flash19enable_sm80_to_sm89INS1_16FlashAttnFwdSm80INS1_25CollectiveMainloopFwdSm80ILi8ELi2ELb0EN4cute5tupleIJNS5_1CILi128EEENS7_ILi64EEENS7_ILi192EEEEEELi192ENS_6half_tEfNS_4arch4Sm80ELb0ELb1ELb1ELb1ELb1ELb0ELb1ELb0EEENS1_21CollectiveEpilogueFwdINS6_IJS8_SA_S9_EEENS6_IJNS7_ILi1EEESI_SI_EEESC_SE_Li256ELb1ELb1ELb0ELb0EEENS1_19SingleTileSchedulerILb1ELb0ELb1ELi128EEEEEEEEEvNT_6ParamsE:
        .type           _ZN7cutlass13device_kernelIN5flash19enable_sm80_to_sm89INS1_16FlashAttnFwdSm80INS1_25CollectiveMainloopFwdSm80ILi8ELi2ELb0EN4cute5tupleIJNS5_1CILi128EEENS7_ILi64EEENS7_ILi192EEEEEELi192ENS_6half_tEfNS_4arch4Sm80ELb0ELb1ELb1ELb1ELb1ELb0ELb1ELb0EEENS1_21CollectiveEpilogueFwdINS6_IJS8_SA_S9_EEENS6_IJNS7_ILi1EEESI_SI_EEESC_SE_Li256ELb1ELb1ELb0ELb0EEENS1_19SingleTileSchedulerILb1ELb0ELb1ELi128EEEEEEEEEvNT_6ParamsE,@function
        .size           _ZN7cutlass13device_kernelIN5flash19enable_sm80_to_sm89INS1_16FlashAttnFwdSm80INS1_25CollectiveMainloopFwdSm80ILi8ELi2ELb0EN4cute5tupleIJNS5_1CILi128EEENS7_ILi64EEENS7_ILi192EEEEEELi192ENS_6half_tEfNS_4arch4Sm80ELb0ELb1ELb1ELb1ELb1ELb0ELb1ELb0EEENS1_21CollectiveEpilogueFwdINS6_IJS8_SA_S9_EEENS6_IJNS7_ILi1EEESI_SI_EEESC_SE_Li256ELb1ELb1ELb0ELb0EEENS1_19SingleTileSchedulerILb1ELb0ELb1ELi128EEEEEEEEEvNT_6ParamsE,(.L_x_31 - _ZN7cutlass13device_kernelIN5flash19enable_sm80_to_sm89INS1_16FlashAttnFwdSm80INS1_25CollectiveMainloopFwdSm80ILi8ELi2ELb0EN4cute5tupleIJNS5_1CILi128EEENS7_ILi64EEENS7_ILi192EEEEEELi192ENS_6half_tEfNS_4arch4Sm80ELb0ELb1ELb1ELb1ELb1ELb0ELb1ELb0EEENS1_21CollectiveEpilogueFwdINS6_IJS8_SA_S9_EEENS6_IJNS7_ILi1EEESI_SI_EEESC_SE_Li256ELb1ELb1ELb0ELb0EEENS1_19SingleTileSchedulerILb1ELb0ELb1ELi128EEEEEEEEEvNT_6ParamsE)
        .other          _ZN7cutlass13device_kernelIN5flash19enable_sm80_to_sm89INS1_16FlashAttnFwdSm80INS1_25CollectiveMainloopFwdSm80ILi8ELi2ELb0EN4cute5tupleIJNS5_1CILi128EEENS7_ILi64EEENS7_ILi192EEEEEELi192ENS_6half_tEfNS_4arch4Sm80ELb0ELb1ELb1ELb1ELb1ELb0ELb1ELb0EEENS1_21CollectiveEpilogueFwdINS6_IJS8_SA_S9_EEENS6_IJNS7_ILi1EEESI_SI_EEESC_SE_Li256ELb1ELb1ELb0ELb0EEENS1_19SingleTileSchedulerILb1ELb0ELb1ELi128EEEEEEEEEvNT_6ParamsE,@"STO_CUDA_ENTRY STV_DEFAULT"
_ZN7cutlass13device_kernelIN5flash19enable_sm80_to_sm89INS1_16FlashAttnFwdSm80INS1_25CollectiveMainloopFwdSm80ILi8ELi2ELb0EN4cute5tupleIJNS5_1CILi128EEENS7_ILi64EEENS7_ILi192EEEEEELi192ENS_6half_tEfNS_4arch4Sm80ELb0ELb1ELb1ELb1ELb1ELb0ELb1ELb0EEENS1_21CollectiveEpilogueFwdINS6_IJS8_SA_S9_EEENS6_IJNS7_ILi1EEESI_SI_EEESC_SE_Li256ELb1ELb1ELb0ELb0EEENS1_19SingleTileSchedulerILb1ELb0ELb1ELi128EEEEEEEEEvNT_6ParamsE:
[----:B------:R-:W-:Y:S01]  /*0000*/  LDC R1, c[0x0][0x28] ;  /* 0x00000a00ff017b82 */ /* 0x000fe20000000800 */
[----:B------:R-:W-:Y:S05]  /*0010*/  EXIT ;  /* 0x000000000000794d */ /* 0x000fea0003800000 */
.L_x_13:
        /* <DEDUP_REMOVED lines=14> */
.L_x_31:


//--------------------- .text._ZN7cutlass13device_kernelIN5flash19enable_sm80_to_sm89INS1_16FlashAttnFwdSm80INS1_25CollectiveMainloopFwdSm80ILi8ELi2ELb0EN4cute5tupleIJNS5_1CILi128EEENS7_ILi64EEENS7_ILi192EEEEEELi192ENS_6half_tEfNS_4arch4Sm80ELb0ELb1ELb1ELb1ELb1ELb1ELb1ELb0EEENS1_21CollectiveEpilogueFwdINS6_IJS8_SA_S9_EEENS6_IJNS7_ILi1EEESI_SI_EEESC_SE_Li256ELb1ELb1ELb0ELb0EEENS1_19SingleTileSchedulerILb1ELb0ELb1ELi128EEEEEEEEEvNT_6ParamsE --------------------------
	.section	.text._ZN7cutlass13device_kernelIN5flash19enable_sm80_to_sm89INS1_16FlashAttnFwdSm80INS1_25CollectiveMainloopFwdSm80ILi8ELi2ELb0EN4cute5tupleIJNS5_1CILi128EEENS7_ILi64EEENS7_ILi192EEEEEELi192ENS_6half_tEfNS_4arch4Sm80ELb0ELb1ELb1ELb1ELb1ELb1ELb1ELb0EEENS1_21CollectiveEpilogueFwdINS6_IJS8_SA_S9_EEENS6_IJNS7_ILi1EEESI_SI_EEESC_SE_Li256ELb1ELb1ELb0ELb0EEENS1_19SingleTileSchedulerILb1ELb0ELb1ELi128EEEEEEEEEvNT_6ParamsE,"ax",@progbits
	.align	128
.text._ZN7cutlass13device_kernelIN5flash19enable_sm80_to_sm89INS1_16FlashAttnFwdSm80INS1_25CollectiveMainloopFwdSm80ILi8ELi2ELb0EN4cute5tupleIJNS5_1CILi128EEENS7_ILi64EEENS7_ILi192EEEEEELi192ENS_6half_tEfNS_4arch4Sm80ELb0ELb1ELb1ELb1ELb1ELb1ELb1ELb0EEENS1_21CollectiveEpilogueFwdINS6_IJS8_SA_S9_EEENS6_IJNS7_ILi1EEESI_SI_EEESC_SE_Li256ELb1ELb1ELb0ELb0EEENS1_19SingleTileSchedulerILb1ELb0ELb1ELi128EEEEEEEEEvNT_6ParamsE:
        .type           _ZN7cutlass13device_kernelIN5flash19enable_sm80_to_sm89INS1_16FlashAttnFwdSm80INS1_25CollectiveMainloopFwdSm80ILi8ELi2ELb0EN4cute5tupleIJNS5_1CILi128EEENS7_ILi64EEENS7_ILi192EEEEEELi192ENS_6half_tEfNS_4arch4Sm80ELb0ELb1ELb1ELb1ELb1ELb1ELb1ELb0EEENS1_21CollectiveEpilogueFwdINS6_IJS8_SA_S9_EEENS6_IJNS7_ILi1EEESI_SI_EEESC_SE_Li256ELb1ELb1ELb0ELb0EEENS1_19SingleTileSchedulerILb1ELb0ELb1ELi128EEEEEEEEEvNT_6ParamsE,@function
        .size           _ZN7cutlass13device_kernelIN5flash19enable_sm80_to_sm89INS1_16FlashAttnFwdSm80INS1_25CollectiveMainloopFwdSm80ILi8ELi2ELb0EN4cute5tupleIJNS5_1CILi128EEENS7_ILi64EEENS7_ILi192EEEEEELi192ENS_6half_tEfNS_4arch4Sm80ELb0ELb1ELb1ELb1ELb1ELb1ELb1ELb0EEENS1_21CollectiveEpilogueFwdINS6_IJS8_SA_S9_EEENS6_IJNS7_ILi1EEESI_SI_EEESC_SE_Li256ELb1ELb1ELb0ELb0EEENS1_19SingleTileSchedulerILb1ELb0ELb1ELi128EEEEEEEEEvNT_6ParamsE,(.L_x_32 - _ZN7cutlass13device_kernelIN5flash19enable_sm80_to_sm89INS1_16FlashAttnFwdSm80INS1_25CollectiveMainloopFwdSm80ILi8ELi2ELb0EN4cute5tupleIJNS5_1CILi128EEENS7_ILi64EEENS7_ILi192EEEEEELi192ENS_6half_tEfNS_4arch4Sm80ELb0ELb1ELb1ELb1ELb1ELb1ELb1ELb0EEENS1_21CollectiveEpilogueFwdINS6_IJS8_SA_S9_EEENS6_IJNS7_ILi1EEESI_SI_EEESC_SE_Li256ELb1ELb1ELb0ELb0EEENS1_19SingleTileSchedulerILb1ELb0ELb1ELi128EEEEEEEEEvNT_6ParamsE)
        .other          _ZN7cutlass13device_kernelIN5flash19enable_sm80_to_sm89INS1_16FlashAttnFwdSm80INS1_25CollectiveMainloopFwdSm80ILi8ELi2ELb0EN4cute5tupleIJNS5_1CILi128EEENS7_ILi64EEENS7_ILi192EEEEEELi192ENS_6half_tEfNS_4arch4Sm80ELb0ELb1ELb1ELb1ELb1ELb1ELb1ELb0EEENS1_21CollectiveEpilogueFwdINS6_IJS8_SA_S9_EEENS6_IJNS7_ILi1EEESI_SI_EEESC_SE_Li256ELb1ELb1ELb0ELb0EEENS1_19SingleTileSchedulerILb1ELb0ELb1ELi128EEEEEEEEEvNT_6ParamsE,@"STO_CUDA_ENTRY STV_DEFAULT"
_ZN7cutlass13device_kernelIN5flash19enable_sm80_to_sm89INS1_16FlashAttnFwdSm80INS1_25CollectiveMainloopFwdSm80ILi8ELi2ELb0EN4cute5tupleIJNS5_1CILi128EEENS7_ILi64EEENS7_ILi192EEEEEELi192ENS_6half_tEfNS_4arch4Sm80ELb0ELb1ELb1ELb1ELb1ELb1ELb1ELb0EEENS1_21CollectiveEpilogueFwdINS6_IJS8_SA_S9_EEENS6_IJNS7_ILi1EEESI_SI_EEESC_SE_Li256ELb1ELb1ELb0ELb0EEENS1_19SingleTileSchedulerILb1ELb0ELb1ELi128EEEEEEEEEvNT_6ParamsE:
[----:B------:R-:W-:Y:S01]  /*0000*/  LDC R1, c[0x0][0x28] ;  /* 0x00000a00ff017b82 */ /* 0x000fe20000000800 */
[----:B------:R-:W-:Y:S05]  /*0010*/  EXIT ;  /* 0x000000000000794d */ /* 0x000fea0003800000 */
.L_x_14:
        /* <DEDUP_REMOVED lines=14> */
.L_x_32:


//--------------------- .text._ZN7cutlass13device_kernelIN5flash19enable_sm80_to_sm89INS1_16FlashAttnFwdSm80INS1_25CollectiveMainloopFwdSm80ILi8ELi2ELb0EN4cute5tupleIJNS5_1CILi128EEENS7_ILi64EEENS7_ILi192EEEEEELi192ENS_6half_tEfNS_4arch4Sm80ELb1ELb0ELb1ELb0ELb1ELb0ELb1ELb0EEENS1_21CollectiveEpilogueFwdINS6_IJS8_SA_S9_EEENS6_IJNS7_ILi1EEESI_SI_EEESC_SE_Li256ELb0ELb1ELb0ELb0EEENS1_30DynamicPersistentTileSchedulerILi256ELi256ELb0ELb1ELb0EEEEEEEEEvNT_6ParamsE --------------------------
	.section	.text._ZN7cutlass13device_kernelIN5flash19enable_sm80_to_sm89INS1_16FlashAttnFwdSm80INS1_25CollectiveMainloopFwdSm80ILi8ELi2ELb0EN4cute5tupleIJNS5_1CILi128EEENS7_ILi64EEENS7_ILi192EEEEEELi192ENS_6half_tEfNS_4arch4Sm80ELb1ELb0ELb1ELb0ELb1ELb0ELb1ELb0EEENS1_21CollectiveEpilogueFwdINS6_IJS8_SA_S9_EEENS6_IJNS7_ILi1EEESI_SI_EEESC_SE_Li256ELb0ELb1ELb0ELb0EEENS1_30DynamicPersistentTileSchedulerILi256ELi256ELb0ELb1ELb0EEEEEEEEEvNT_6ParamsE,"ax",@progbits
	.align	128
.text._ZN7cutlass13device_kernelIN5flash19enable_sm80_to_sm89INS1_16FlashAttnFwdSm80INS1_25CollectiveMainloopFwdSm80ILi8ELi2ELb0EN4cute5tupleIJNS5_1CILi128EEENS7_ILi64EEENS7_ILi192EEEEEELi192ENS_6half_tEfNS_4arch4Sm80ELb1ELb0ELb1ELb0ELb1ELb0ELb1ELb0EEENS1_21CollectiveEpilogueFwdINS6_IJS8_SA_S9_EEENS6_IJNS7_ILi1EEESI_SI_EEESC_SE_Li256ELb0ELb1ELb0ELb0EEENS1_30DynamicPersistentTileSchedulerILi256ELi256ELb0ELb1ELb0EEEEEEEEEvNT_6ParamsE:
        .type           _ZN7cutlass13device_kernelIN5flash19enable_sm80_to_sm89INS1_16FlashAttnFwdSm80INS1_25CollectiveMainloopFwdSm80ILi8ELi2ELb0EN4cute5tupleIJNS5_1CILi128EEENS7_ILi64EEENS7_ILi192EEEEEELi192ENS_6half_tEfNS_4arch4Sm80ELb1ELb0ELb1ELb0ELb1ELb0ELb1ELb0EEENS1_21CollectiveEpilogueFwdINS6_IJS8_SA_S9_EEENS6_IJNS7_ILi1EEESI_SI_EEESC_SE_Li256ELb0ELb1ELb0ELb0EEENS1_30DynamicPersistentTileSchedulerILi256ELi256ELb0ELb1ELb0EEEEEEEEEvNT_6ParamsE,@function
        .size           _ZN7cutlass13device_kernelIN5flash19enable_sm80_to_sm89INS1_16FlashAttnFwdSm80INS1_25CollectiveMainloopFwdSm80ILi8ELi2ELb0EN4cute5tupleIJNS5_1CILi128EEENS7_ILi64EEENS7_ILi192EEEEEELi192ENS_6half_tEfNS_4arch4Sm80ELb1ELb0ELb1ELb0ELb1ELb0ELb1ELb0EEENS1_21CollectiveEpilogueFwdINS6_IJS8_SA_S9_EEENS6_IJNS7_ILi1EEESI_SI_EEESC_SE_Li256ELb0ELb1ELb0ELb0EEENS1_30DynamicPersistentTileSchedulerILi256ELi256ELb0ELb1ELb0EEEEEEEEEvNT_6ParamsE,(.L_x_33 - _ZN7cutlass13device_kernelIN5flash19enable_sm80_to_sm89INS1_16FlashAttnFwdSm80INS1_25CollectiveMainloopFwdSm80ILi8ELi2ELb0EN4cute5tupleIJNS5_1CILi128EEENS7_ILi64EEENS7_ILi192EEEEEELi192ENS_6half_tEfNS_4arch4Sm80ELb1ELb0ELb1ELb0ELb1ELb0ELb1ELb0EEENS1_21CollectiveEpilogueFwdINS6_IJS8_SA_S9_EEENS6_IJNS7_ILi1EEESI_SI_EEESC_SE_Li256ELb0ELb1ELb0ELb0EEENS1_30DynamicPersistentTileSchedulerILi256ELi256ELb0ELb1ELb0EEEEEEEEEvNT_6ParamsE)
        .other          _ZN7cutlass13device_kernelIN5flash19enable_sm80_to_sm89INS1_16FlashAttnFwdSm80INS1_25CollectiveMainloopFwdSm80ILi8ELi2ELb0EN4cute5tupleIJNS5_1CILi128EEENS7_ILi64EEENS7_ILi192EEEEEELi192ENS_6half_tEfNS_4arch4Sm80ELb1ELb0ELb1ELb0ELb1ELb0ELb1ELb0EEENS1_21CollectiveEpilogueFwdINS6_IJS8_SA_S9_EEENS6_IJNS7_ILi1EEESI_SI_EEESC_SE_Li256ELb0ELb1ELb0ELb0EEENS1_30DynamicPersistentTileSchedulerILi256ELi256ELb0ELb1ELb0EEEEEEEEEvNT_6ParamsE,@"STO_CUDA_ENTRY STV_DEFAULT"
_ZN7cutlass13device_kernelIN5flash19enable_sm80_to_sm89INS1_16FlashAttnFwdSm80INS1_25CollectiveMainloopFwdSm80ILi8ELi2ELb0EN4cute5tupleIJNS5_1CILi128EEENS7_ILi64EEENS7_ILi192EEEEEELi192ENS_6half_tEfNS_4arch4Sm80ELb1ELb0ELb1ELb0ELb1ELb0ELb1ELb0EEENS1_21CollectiveEpilogueFwdINS6_IJS8_SA_S9_EEENS6_IJNS7_ILi1EEESI_SI_EEESC_SE_Li256ELb0ELb1ELb0ELb0EEENS1_30DynamicPersistentTileSchedulerILi256ELi256ELb0ELb1ELb0EEEEEEEEEvNT_6ParamsE:
[----:B------:R-:W-:Y:S01]  /*0000*/  LDC R1, c[0x0][0x28] ;  /* 0x00000a00ff017b82 */ /* 0x000fe20000000800 */
[----:B------:R-:W-:Y:S05]  /*0010*/  EXIT ;  /* 0x000000000000794d */ /* 0x000fea0003800000 */
.L_x_15:
        /* <DEDUP_REMOVED lines=14> */
.L_x_33:


//--------------------- .text._ZN7cutlass13device_kernelIN5flash19enable_sm80_to_sm89INS1_16FlashAttnFwdSm80INS1_25CollectiveMainloopFwdSm80ILi8ELi2ELb0EN4cute5tupleIJNS5_1CILi128EEENS7_ILi64EEENS7_ILi192EEEEEELi192ENS_6half_tEfNS_4arch4Sm80ELb1ELb0ELb1ELb1ELb1ELb0ELb1ELb0EEENS1_21CollectiveEpilogueFwdINS6_IJS8_SA_S9_EEENS6_IJNS7_ILi1EEESI_SI_EEESC_SE_Li256ELb1ELb1ELb0ELb0EEENS1_19SingleTileSchedulerILb1ELb0ELb1ELi128EEEEEEEEEvNT_6ParamsE --------------------------
	.section	.text._ZN7cutlass13device_kernelIN5flash19enable_sm80_to_sm89INS1_16FlashAttnFwdSm80INS1_25CollectiveMainloopFwdSm80ILi8ELi2ELb0EN4cute5tupleIJNS5_1CILi128EEENS7_ILi64EEENS7_ILi192EEEEEELi192ENS_6half_tEfNS_4arch4Sm80ELb1ELb0ELb1ELb1ELb1ELb0ELb1ELb0EEENS1_21CollectiveEpilogueFwdINS6_IJS8_SA_S9_EEENS6_IJNS7_ILi1EEESI_SI_EEESC_SE_Li256ELb1ELb1ELb0ELb0EEENS1_19SingleTileSchedulerILb1ELb0ELb1ELi128EEEEEEEEEvNT_6ParamsE,"ax",@progbits
	.align	128
.text._ZN7cutlass13device_kernelIN5flash19enable_sm80_to_sm89INS1_16FlashAttnFwdSm80INS1_25CollectiveMainloopFwdSm80ILi8ELi2ELb0EN4cute5tupleIJNS5_1CILi128EEENS7_ILi64EEENS7_ILi192EEEEEELi192ENS_6half_tEfNS_4arch4Sm80ELb1ELb0ELb1ELb1ELb1ELb0ELb1ELb0EEENS1_21CollectiveEpilogueFwdINS6_IJS8_SA_S9_EEENS6_IJNS7_ILi1EEESI_SI_EEESC_SE_Li256ELb1ELb1ELb0ELb0EEENS1_19SingleTileSchedulerILb1ELb0ELb1ELi128EEEEEEEEEvNT_6ParamsE:
        .type           _ZN7cutlass13device_kernelIN5flash19enable_sm80_to_sm89INS1_16FlashAttnFwdSm80INS1_25CollectiveMainloopFwdSm80ILi8ELi2ELb0EN4cute5tupleIJNS5_1CILi128EEENS7_ILi64EEENS7_ILi192EEEEEELi192ENS_6half_tEfNS_4arch4Sm80ELb1ELb0ELb1ELb1ELb1ELb0ELb1ELb0EEENS1_21CollectiveEpilogueFwdINS6_IJS8_SA_S9_EEENS6_IJNS7_ILi1EEESI_SI_EEESC_SE_Li256ELb1ELb1ELb0ELb0EEENS1_19SingleTileSchedulerILb1ELb0ELb1ELi128EEEEEEEEEvNT_6ParamsE,@function
        .size           _ZN7cutlass13device_kernelIN5flash19enable_sm80_to_sm89INS1_16FlashAttnFwdSm80INS1_25CollectiveMainloopFwdSm80ILi8ELi2ELb0EN4cute5tupleIJNS5_1CILi128EEENS7_ILi64EEENS7_ILi192EEEEEELi192ENS_6half_tEfNS_4arch4Sm80ELb1ELb0ELb1ELb1ELb1ELb0ELb1ELb0EEENS1_21CollectiveEpilogueFwdINS6_IJS8_SA_S9_EEENS6_IJNS7_ILi1EEESI_SI_EEESC_SE_Li256ELb1ELb1ELb0ELb0EEENS1_19SingleTileSchedulerILb1ELb0ELb1ELi128EEEEEEEEEvNT_6ParamsE,(.L_x_34 - _ZN7cutlass13device_kernelIN5flash19enable_sm80_to_sm89INS1_16FlashAttnFwdSm80INS1_25CollectiveMainloopFwdSm80ILi8ELi2ELb0EN4cute5tupleIJNS5_1CILi128EEENS7_ILi64EEENS7_ILi192EEEEEELi192ENS_6half_tEfNS_4arch4Sm80ELb1ELb0ELb1ELb1ELb1ELb0ELb1ELb0EEENS1_21CollectiveEpilogueFwdINS6_IJS8_SA_S9_EEENS6_IJNS7_ILi1EEESI_SI_EEESC_SE_Li256ELb1ELb1ELb0ELb0EEENS1_19SingleTileSchedulerILb1ELb0ELb1ELi128EEEEEEEEEvNT_6ParamsE)
        .other          _ZN7cutlass13device_kernelIN5flash19enable_sm80_to_sm89INS1_16FlashAttnFwdSm80INS1_25CollectiveMainloopFwdSm80ILi8ELi2ELb0EN4cute5tupleIJNS5_1CILi128EEENS7_ILi64EEENS7_ILi192EEEEEELi192ENS_6half_tEfNS_4arch4Sm80ELb1ELb0ELb1ELb1ELb1ELb0ELb1ELb0EEENS1_21CollectiveEpilogueFwdINS6_IJS8_SA_S9_EEENS6_IJNS7_ILi1EEESI_SI_EEESC_SE_Li256ELb1ELb1ELb0ELb0EEENS1_19SingleTileSchedulerILb1ELb0ELb1ELi128EEEEEEEEEvNT_6ParamsE,@"STO_CUDA_ENTRY STV_DEFAULT"
_ZN7cutlass13device_kernelIN5flash19enable_sm80_to_sm89INS1_16FlashAttnFwdSm80INS1_25CollectiveMainloopFwdSm80ILi8ELi2ELb0EN4cute5tupleIJNS5_1CILi128EEENS7_ILi64EEENS7_ILi192EEEEEELi192ENS_6half_tEfNS_4arch4Sm80ELb1ELb0ELb1ELb1ELb1ELb0ELb1ELb0EEENS1_21CollectiveEpilogueFwdINS6_IJS8_SA_S9_EEENS6_IJNS7_ILi1EEESI_SI_EEESC_SE_Li256ELb1ELb1ELb0ELb0EEENS1_19SingleTileSchedulerILb1ELb0ELb1ELi128EEEEEEEEEvNT_6ParamsE:
[----:B------:R-:W-:Y:S01]  /*0000*/  LDC R1, c[0x0][0x28] ;  /* 0x00000a00ff017b82 */ /* 0x000fe20000000800 */
[----:B------:R-:W-:Y:S05]  /*0010*/  EXIT ;  /* 0x000000000000794d */ /* 0x000fea0003800000 */
.L_x_16:
        /* <DEDUP_REMOVED lines=14> */
.L_x_34:


//--------------------- .text._ZN7cutlass13device_kernelIN5flash19enable_sm80_to_sm89INS1_16FlashAttnFwdSm80INS1_25CollectiveMainloopFwdSm80ILi8ELi2ELb0EN4cute5tupleIJNS5_1CILi128EEENS7_ILi64EEENS7_ILi192EEEEEELi192ENS_6half_tEfNS_4arch4Sm80ELb1ELb0ELb1ELb1ELb1ELb1ELb1ELb0EEENS1_21CollectiveEpilogueFwdINS6_IJS8_SA_S9_EEENS6_IJNS7_ILi1EEESI_SI_EEESC_SE_Li256ELb1ELb1ELb0ELb0EEENS1_19SingleTileSchedulerILb1ELb0ELb1ELi128EEEEEEEEEvNT_6ParamsE --------------------------
	.section	.text._ZN7cutlass13device_kernelIN5flash19enable_sm80_to_sm89INS1_16FlashAttnFwdSm80INS1_25CollectiveMainloopFwdSm80ILi8ELi2ELb0EN4cute5tupleIJNS5_1CILi128EEENS7_ILi64EEENS7_ILi192EEEEEELi192ENS_6half_tEfNS_4arch4Sm80ELb1ELb0ELb1ELb1ELb1ELb1ELb1ELb0EEENS1_21CollectiveEpilogueFwdINS6_IJS8_SA_S9_EEENS6_IJNS7_ILi1EEESI_SI_EEESC_SE_Li256ELb1ELb1ELb0ELb0EEENS1_19SingleTileSchedulerILb1ELb0ELb1ELi128EEEEEEEEEvNT_6ParamsE,"ax",@progbits
	.align	128
.text._ZN7cutlass13device_kernelIN5flash19enable_sm80_to_sm89INS1_16FlashAttnFwdSm80INS1_25CollectiveMainloopFwdSm80ILi8ELi2ELb0EN4cute5tupleIJNS5_1CILi128EEENS7_ILi64EEENS7_ILi192EEEEEELi192ENS_6half_tEfNS_4arch4Sm80ELb1ELb0ELb1ELb1ELb1ELb1ELb1ELb0EEENS1_21CollectiveEpilogueFwdINS6_IJS8_SA_S9_EEENS6_IJNS7_ILi1EEESI_SI_EEESC_SE_Li256ELb1ELb1ELb0ELb0EEENS1_19SingleTileSchedulerILb1ELb0ELb1ELi128EEEEEEEEEvNT_6ParamsE:
        .type           _ZN7cutlass13device_kernelIN5flash19enable_sm80_to_sm89INS1_16FlashAttnFwdSm80INS1_25CollectiveMainloopFwdSm80ILi8ELi2ELb0EN4cute5tupleIJNS5_1CILi128EEENS7_ILi64EEENS7_ILi192EEEEEELi192ENS_6half_tEfNS_4arch4Sm80ELb1ELb0ELb1ELb1ELb1ELb1ELb1ELb0EEENS1_21CollectiveEpilogueFwdINS6_IJS8_SA_S9_EEENS6_IJNS7_ILi1EEESI_SI_EEESC_SE_Li256ELb1ELb1ELb0ELb0EEENS1_19SingleTileSchedulerILb1ELb0ELb1ELi128EEEEEEEEEvNT_6ParamsE,@function
        .size           _ZN7cutlass13device_kernelIN5flash19enable_sm80_to_sm89INS1_16FlashAttnFwdSm80INS1_25CollectiveMainloopFwdSm80ILi8ELi2ELb0EN4cute5tupleIJNS5_1CILi128EEENS7_ILi64EEENS7_ILi192EEEEEELi192ENS_6half_tEfNS_4arch4Sm80ELb1ELb0ELb1ELb1ELb1ELb1ELb1ELb0EEENS1_21CollectiveEpilogueFwdINS6_IJS8_SA_S9_EEENS6_IJNS7_ILi1EEESI_SI_EEESC_SE_Li256ELb1ELb1ELb0ELb0EEENS1_19SingleTileSchedulerILb1ELb0ELb1ELi128EEEEEEEEEvNT_6ParamsE,(.L_x_35 - _ZN7cutlass13device_kernelIN5flash19enable_sm80_to_sm89INS1_16FlashAttnFwdSm80INS1_25CollectiveMainloopFwdSm80ILi8ELi2ELb0EN4cute5tupleIJNS5_1CILi128EEENS7_ILi64EEENS7_ILi192EEEEEELi192ENS_6half_tEfNS_4arch4Sm80ELb1ELb0ELb1ELb1ELb1ELb1ELb1ELb0EEENS1_21CollectiveEpilogueFwdINS6_IJS8_SA_S9_EEENS6_IJNS7_ILi1EEESI_SI_EEESC_SE_Li256ELb1ELb1ELb0ELb0EEENS1_19SingleTileSchedulerILb1ELb0ELb1ELi128EEEEEEEEEvNT_6ParamsE)
        .other          _ZN7cutlass13device_kernelIN5flash19enable_sm80_to_sm89INS1_16FlashAttnFwdSm80INS1_25CollectiveMainloopFwdSm80ILi8ELi2ELb0EN4cute5tupleIJNS5_1CILi128EEENS7_ILi64EEENS7_ILi192EEEEEELi192ENS_6half_tEfNS_4arch4Sm80ELb1ELb0ELb1ELb1ELb1ELb1ELb1ELb0EEENS1_21CollectiveEpilogueFwdINS6_IJS8_SA_S9_EEENS6_IJNS7_ILi1EEESI_SI_EEESC_SE_Li256ELb1ELb1ELb0ELb0EEENS1_19SingleTileSchedulerILb1ELb0ELb1ELi128EEEEEEEEEvNT_6ParamsE,@"STO_CUDA_ENTRY STV_DEFAULT"
_ZN7cutlass13device_kernelIN5flash19enable_sm80_to_sm89INS1_16FlashAttnFwdSm80INS1_25CollectiveMainloopFwdSm80ILi8ELi2ELb0EN4cute5tupleIJNS5_1CILi128EEENS7_ILi64EEENS7_ILi192EEEEEELi192ENS_6half_tEfNS_4arch4Sm80ELb1ELb0ELb1ELb1ELb1ELb1ELb1ELb0EEENS1_21CollectiveEpilogueFwdINS6_IJS8_SA_S9_EEENS6_IJNS7_ILi1EEESI_SI_EEESC_SE_Li256ELb1ELb1ELb0ELb0EEENS1_19SingleTileSchedulerILb1ELb0ELb1ELi128EEEEEEEEEvNT_6ParamsE:
[----:B------:R-:W-:Y:S01]  /*0000*/  LDC R1, c[0x0][0x28] ;  /* 0x00000a00ff017b82 */ /* 0x000fe20000000800 */
[----:B------:R-:W-:Y:S05]  /*0010*/  EXIT ;  /* 0x000000000000794d */ /* 0x000fea0003800000 */
.L_x_17:
        /* <DEDUP_REMOVED lines=14> */
.L_x_35:


//--------------------- .nv.shared.reserved.0     --------------------------
	.section	.nv.shared.reserved.0,"aw",@nobits
	.weak		__nv_reservedSMEM_offset_0_alias
	.size		__nv_reservedSMEM_offset_0_alias, 0, 0
	.other		__nv_reservedSMEM_offset_0_alias,@"STO_CUDA_RESERVED_SHARED STV_DEFAULT"
__nv_reservedSMEM_offset_0_alias:
	.zero		0


//--------------------- .nv.global                --------------------------
	.section	.nv.global,"aw",@nobits
.nv.global:
	.type		_ZN80_INTERNAL_72fa9827_44_flash_fwd_hdim192_fp16_paged_softcap_sm80_cu_0106449f_33294cute1_E,@object
	.size		_ZN80_INTERNAL_72fa9827_44_flash_fwd_hdim192_fp16_paged_softcap_sm80_cu_0106449f_33294cute1_E,(_ZN80_INTERNAL_72fa9827_44_flash_fwd_hdim192_fp16_paged_softcap_sm80_cu_0106449f_33294cuda3std3__45__cpo6cbeginE - _ZN80_INTERNAL_72fa9827_44_flash_fwd_hdim192_fp16_paged_softcap_sm80_cu_0106449f_33294cute1_E)
_ZN80_INTERNAL_72fa9827_44_flash_fwd_hdim192_fp16_paged_softcap_sm80_cu_0106449f_33294cute1_E:
	.zero		1
	.type		_ZN80_INTERNAL_72fa9827_44_flash_fwd_hdim192_fp16_paged_softcap_sm80_cu_0106449f_33294cuda3std3__45__cpo6cbeginE,@object
	.size		_ZN80_INTERNAL_72fa9827_44_flash_fwd_hdim192_fp16_paged_softcap_sm80_cu_0106449f_33294cuda3std3__45__cpo6cbeginE,(_ZN80_INTERNAL_72fa9827_44_flash_fwd_hdim192_fp16_paged_softcap_sm80_cu_0106449f_33294cuda3std3__48in_placeE - _ZN80_INTERNAL_72fa9827_44_flash_fwd_hdim192_fp16_paged_softcap_sm80_cu_0106449f_33294cuda3std3__45__cpo6cbeginE)
_ZN80_INTERNAL_72fa9827_44_flash_fwd_hdim192_fp16_paged_softcap_sm80_cu_0106449f_33294cuda3std3__45__cpo6cbeginE:
	.zero		1
	.type		_ZN80_INTERNAL_72fa9827_44_flash_fwd_hdim192_fp16_paged_softcap_sm80_cu_0106449f_33294cuda3std3__48in_placeE,@object
	.size		_ZN80_INTERNAL_72fa9827_44_flash_fwd_hdim192_fp16_paged_softcap_sm80_cu_0106449f_33294cuda3std3__48in_placeE,(_ZN80_INTERNAL_72fa9827_44_flash_fwd_hdim192_fp16_paged_softcap_sm80_cu_0106449f_33294cuda3std6ranges3__45__cpo9iter_moveE - _ZN80_INTERNAL_72fa9827_44_flash_fwd_hdim192_fp16_paged_softcap_sm80_cu_0106449f_33294cuda3std3__48in_placeE)
_ZN80_INTERNAL_72fa9827_44_flash_fwd_hdim192_fp16_paged_softcap_sm80_cu_0106449f_33294cuda3std3__48in_placeE:
	.zero		1
	.type		_ZN80_INTERNAL_72fa9827_44_flash_fwd_hdim192_fp16_paged_softcap_sm80_cu_0106449f_33294cuda3std6ranges3__45__cpo9iter_moveE,@object
	.size		_ZN80_INTERNAL_72fa9827_44_flash_fwd_hdim192_fp16_paged_softcap_sm80_cu_0106449f_33294cuda3std6ranges3__45__cpo9iter_moveE,(_ZN80_INTERNAL_72fa9827_44_flash_fwd_hdim192_fp16_paged_softcap_sm80_cu_0106449f_33294cuda3std3__45__cpo5beginE - _ZN80_INTERNAL_72fa9827_44_flash_fwd_hdim192_fp16_paged_softcap_sm80_cu_0106449f_33294cuda3std6ranges3__45__cpo9iter_moveE)
_ZN80_INTERNAL_72fa9827_44_flash_fwd_hdim192_fp16_paged_softcap_sm80_cu_0106449f_33294cuda3std6ranges3__45__cpo9iter_moveE:
	.zero		1
	.type		_ZN80_INTERNAL_72fa9827_44_flash_fwd_hdim192_fp16_paged_softcap_sm80_cu_0106449f_33294cuda3std3__45__cpo5beginE,@object
	.size		_ZN80_INTERNAL_72fa9827_44_flash_fwd_hdim192_fp16_paged_softcap_sm80_cu_0106449f_33294cuda3std3__45__cpo5beginE,(_ZN80_INTERNAL_72fa9827_44_flash_fwd_hdim192_fp16_paged_softcap_sm80_cu_0106449f_33294cuda3std3__482_GLOBAL__N__72fa9827_44_flash_fwd_hdim192_fp16_paged_softcap_sm80_cu_0106449f_33296ignoreE - _ZN80_INTERNAL_72fa9827_44_flash_fwd_hdim192_fp16_paged_softcap_sm80_cu_0106449f_33294cuda3std3__45__cpo5beginE)
_ZN80_INTERNAL_72fa9827_44_flash_fwd_hdim192_fp16_paged_softcap_sm80_cu_0106449f_33294cuda3std3__45__cpo5beginE:
	.zero		1
	.type		_ZN80_INTERNAL_72fa9827_44_flash_fwd_hdim192_fp16_paged_softcap_sm80_cu_0106449f_33294cuda3std3__482_GLOBAL__N__72fa9827_44_flash_fwd_hdim192_fp16_paged_softcap_sm80_cu_0106449f_33296ignoreE,@object
	.size		_ZN80_INTERNAL_72fa9827_44_flash_fwd_hdim192_fp16_paged_softcap_sm80_cu_0106449f_33294cuda3std3__482_GLOBAL__N__72fa9827_44_flash_fwd_hdim192_fp16_paged_softcap_sm80_cu_0106449f_33296ignoreE,(_ZN80_INTERNAL_72fa9827_44_flash_fwd_hdim192_fp16_paged_softcap_sm80_cu_0106449f_33294cute7productE - _ZN80_INTERNAL_72fa9827_44_flash_fwd_hdim192_fp16_paged_softcap_sm80_cu_0106449f_33294cuda3std3__482_GLOBAL__N__72fa9827_44_flash_fwd_hdim192_fp16_paged_softcap_sm80_cu_0106449f_33296ignoreE)
_ZN80_INTERNAL_72fa9827_44_flash_fwd_hdim192_fp16_paged_softcap_sm80_cu_0106449f_33294cuda3std3__482_GLOBAL__N__72fa9827_44_flash_fwd_hdim192_fp16_paged_softcap_sm80_cu_0106449f_33296ignoreE:
	.zero		1
	.type		_ZN80_INTERNAL_72fa9827_44_flash_fwd_hdim192_fp16_paged_softcap_sm80_cu_0106449f_33294cute7productE,@object
	.size		_ZN80_INTERNAL_72fa9827_44_flash_fwd_hdim192_fp16_paged_softcap_sm80_cu_0106449f_33294cute7productE,(_ZN80_INTERNAL_72fa9827_44_flash_fwd_hdim192_fp16_paged_softcap_sm80_cu_0106449f_33294cuda3std3__45__cpo3endE - _ZN80_INTERNAL_72fa9827_44_flash_fwd_hdim192_fp16_paged_softcap_sm80_cu_0106449f_33294cute7productE)
_ZN80_INTERNAL_72fa9827_44_flash_fwd_hdim192_fp16_paged_softcap_sm80_cu_0106449f_33294cute7productE:
	.zero		1
	.type		_ZN80_INTERNAL_72fa9827_44_flash_fwd_hdim192_fp16_paged_softcap_sm80_cu_0106449f_33294cuda3std3__45__cpo3endE,@object
	.size		_ZN80_INTERNAL_72fa9827_44_flash_fwd_hdim192_fp16_paged_softcap_sm80_cu_0106449f_33294cuda3std3__45__cpo3endE,(_ZN80_INTERNAL_72fa9827_44_flash_fwd_hdim192_fp16_paged_softcap_sm80_cu_0106449f_33294cuda3std3__419piecewise_constructE - _ZN80_INTERNAL_72fa9827_44_flash_fwd_hdim192_fp16_paged_softcap_sm80_cu_0106449f_33294cuda3std3__45__cpo3endE)
_ZN80_INTERNAL_72fa9827_44_flash_fwd_hdim192_fp16_paged_softcap_sm80_cu_0106449f_33294cuda3std3__45__cpo3endE:
	.zero		1
	.type		_ZN80_INTERNAL_72fa9827_44_flash_fwd_hdim192_fp16_paged_softcap_sm80_cu_0106449f_33294cuda3std3__419piecewise_constructE,@object
	.size		_ZN80_INTERNAL_72fa9827_44_flash_fwd_hdim192_fp16_paged_softcap_sm80_cu_0106449f_33294cuda3std3__419piecewise_constructE,(_ZN80_INTERNAL_72fa9827_44_flash_fwd_hdim192_fp16_paged_softcap_sm80_cu_0106449f_33294cuda3std3__45__cpo4cendE - _ZN80_INTERNAL_72fa9827_44_flash_fwd_hdim192_fp16_paged_softcap_sm80_cu_0106449f_33294cuda3std3__419piecewise_constructE)
_ZN80_INTERNAL_72fa9827_44_flash_fwd_hdim192_fp16_paged_softcap_sm80_cu_0106449f_33294cuda3std3__419piecewise_constructE:
	.zero		1
	.type		_ZN80_INTERNAL_72fa9827_44_flash_fwd_hdim192_fp16_paged_softcap_sm80_cu_0106449f_33294cuda3std3__45__cpo4cendE,@object
	.size		_ZN80_INTERNAL_72fa9827_44_flash_fwd_hdim192_fp16_paged_softcap_sm80_cu_0106449f_33294cuda3std3__45__cpo4cendE,(_ZN80_INTERNAL_72fa9827_44_flash_fwd_hdim192_fp16_paged_softcap_sm80_cu_0106449f_33294cuda3std6ranges3__45__cpo4swapE - _ZN80_INTERNAL_72fa9827_44_flash_fwd_hdim192_fp16_paged_softcap_sm80_cu_0106449f_33294cuda3std3__45__cpo4cendE)
_ZN80_INTERNAL_72fa9827_44_flash_fwd_hdim192_fp16_paged_softcap_sm80_cu_0106449f_33294cuda3std3__45__cpo4cendE:
	.zero		1
	.type		_ZN80_INTERNAL_72fa9827_44_flash_fwd_hdim192_fp16_paged_softcap_sm80_cu_0106449f_33294cuda3std6ranges3__45__cpo4swapE,@object
	.size		_ZN80_INTERNAL_72fa9827_44_flash_fwd_hdim192_fp16_paged_softcap_sm80_cu_0106449f_33294cuda3std6ranges3__45__cpo4swapE,(.L_7 - _ZN80_INTERNAL_72fa9827_44_flash_fwd_hdim192_fp16_paged_softcap_sm80_cu_0106449f_33294cuda3std6ranges3__45__cpo4swapE)
_ZN80_INTERNAL_72fa9827_44_flash_fwd_hdim192_fp16_paged_softcap_sm80_cu_0106449f_33294cuda3std6ranges3__45__cpo4swapE:
	.zero		1
.L_7:


//--------------------- .nv.constant0._ZN7cutlass13device_kernelIN5flash19enable_sm80_to_sm89INS1_16FlashAttnFwdSm80INS1_25CollectiveMainloopFwdSm80ILi8ELi1ELb0EN4cute5tupleIJNS5_1CILi128EEENS7_ILi64EEENS7_ILi192EEEEEELi192ENS_6half_tEfNS_4arch4Sm80ELb0ELb0ELb1ELb0ELb1ELb0ELb1ELb0EEENS1_21CollectiveEpilogueFwdINS6_IJS8_SA_S9_EEENS6_IJNS7_ILi1EEESI_SI_EEESC_SE_Li256ELb0ELb1ELb0ELb0EEENS1_19SingleTileSchedulerILb0ELb0ELb1ELi128EEEEEEEEEvNT_6ParamsE --------------------------
	.section	.nv.constant0._ZN7cutlass13device_kernelIN5flash19enable_sm80_to_sm89INS1_16FlashAttnFwdSm80INS1_25CollectiveMainloopFwdSm80ILi8ELi1ELb0EN4cute5tupleIJNS5_1CILi128EEENS7_ILi64EEENS7_ILi192EEEEEELi192ENS_6half_tEfNS_4arch4Sm80ELb0ELb0ELb1ELb0ELb1ELb0ELb1ELb0EEENS1_21CollectiveEpilogueFwdINS6_IJS8_SA_S9_EEENS6_IJNS7_ILi1EEESI_SI_EEESC_SE_Li256ELb0ELb1ELb0ELb0EEENS1_19SingleTileSchedulerILb0ELb0ELb1ELi128EEEEEEEEEvNT_6ParamsE,"a",@progbits
	.sectionflags	@""
	.align	4
.nv.constant0._ZN7cutlass13device_kernelIN5flash19enable_sm80_to_sm89INS1_16FlashAttnFwdSm80INS1_25CollectiveMainloopFwdSm80ILi8ELi1ELb0EN4cute5tupleIJNS5_1CILi128EEENS7_ILi64EEENS7_ILi192EEEEEELi192ENS_6half_tEfNS_4arch4Sm80ELb0ELb0ELb1ELb0ELb1ELb0ELb1ELb0EEENS1_21CollectiveEpilogueFwdINS6_IJS8_SA_S9_EEENS6_IJNS7_ILi1EEESI_SI_EEESC_SE_Li256ELb0ELb1ELb0ELb0EEENS1_19SingleTileSchedulerILb0ELb0ELb1ELi128EEEEEEEEEvNT_6ParamsE:
	.zero		1576


//--------------------- .nv.constant0._ZN7cutlass13device_kernelIN5flash19enable_sm80_to_sm89INS1_16FlashAttnFwdSm80INS1_25CollectiveMainloopFwdSm80ILi8ELi1ELb0EN4cute5tupleIJNS5_1CILi128EEENS7_ILi64EEENS7_ILi192EEEEEELi192ENS_6half_tEfNS_4arch4Sm80ELb0ELb0ELb1ELb1ELb1ELb0ELb1ELb0EEENS1_21CollectiveEpilogueFwdINS6_IJS8_SA_S9_EEENS6_IJNS7_ILi1EEESI_SI_EEESC_SE_Li256ELb1ELb1ELb0ELb0EEENS1_19SingleTileSchedulerILb1ELb0ELb1ELi128EEEEEEEEEvNT_6ParamsE --------------------------
	.section	.nv.constant0._ZN7cutlass13device_kernelIN5flash19enable_sm80_to_sm89INS1_16FlashAttnFwdSm80INS1_25CollectiveMainloopFwdSm80ILi8ELi1ELb0EN4cute5tupleIJNS5_1CILi128EEENS7_ILi64EEENS7_ILi192EEEEEELi192ENS_6half_tEfNS_4arch4Sm80ELb0ELb0ELb1ELb1ELb1ELb0ELb1ELb0EEENS1_21CollectiveEpilogueFwdINS6_IJS8_SA_S9_EEENS6_IJNS7_ILi1EEESI_SI_EEESC_SE_Li256ELb1ELb1ELb0ELb0EEENS1_19SingleTileSchedulerILb1ELb0ELb1ELi128EEEEEEEEEvNT_6ParamsE,"a",@progbits
	.sectionflags	@""
	.align	4
.nv.constant0._ZN7cutlass13device_kernelIN5flash19enable_sm80_to_sm89INS1_16FlashAttnFwdSm80INS1_25CollectiveMainloopFwdSm80ILi8ELi1ELb0EN4cute5tupleIJNS5_1CILi128EEENS7_ILi64EEENS7_ILi192EEEEEELi192ENS_6half_tEfNS_4arch4Sm80ELb0ELb0ELb1ELb1ELb1ELb0ELb1ELb0EEENS1_21CollectiveEpilogueFwdINS6_IJS8_SA_S9_EEENS6_IJNS7_ILi1EEESI_SI_EEESC_SE_Li256ELb1ELb1ELb0ELb0EEENS1_19SingleTileSchedulerILb1ELb0ELb1ELi128EEEEEEEEEvNT_6ParamsE:
	.zero		1576


//--------------------- .nv.constant0._ZN7cutlass13device_kernelIN5flash19enable_sm80_to_sm89INS1_16FlashAttnFwdSm80INS1_25CollectiveMainloopFwdSm80ILi8ELi1ELb0EN4cute5tupleIJNS5_1CILi128EEENS7_ILi64EEENS7_ILi192EEEEEELi192ENS_6half_tEfNS_4arch4Sm80ELb0ELb0ELb1ELb1ELb1ELb1ELb1ELb0EEENS1_21CollectiveEpilogueFwdINS6_IJS8_SA_S9_EEENS6_IJNS7_ILi1EEESI_SI_EEESC_SE_Li256ELb1ELb1ELb0ELb0EEENS1_19SingleTileSchedulerILb1ELb0ELb1ELi128EEEEEEEEEvNT_6ParamsE --------------------------
	.section	.nv.constant0._ZN7cutlass13device_kernelIN5flash19enable_sm80_to_sm89INS1_16FlashAttnFwdSm80INS1_25CollectiveMainloopFwdSm80ILi8ELi1ELb0EN4cute5tupleIJNS5_1CILi128EEENS7_ILi64EEENS7_ILi192EEEEEELi192ENS_6half_tEfNS_4arch4Sm80ELb0ELb0ELb1ELb1ELb1ELb1ELb1ELb0EEENS1_21CollectiveEpilogueFwdINS6_IJS8_SA_S9_EEENS6_IJNS7_ILi1EEESI_SI_EEESC_SE_Li256ELb1ELb1ELb0ELb0EEENS1_19SingleTileSchedulerILb1ELb0ELb1ELi128EEEEEEEEEvNT_6ParamsE,"a",@progbits
	.sectionflags	@""
	.align	4
.nv.constant0._ZN7cutlass13device_kernelIN5flash19enable_sm80_to_sm89INS1_16FlashAttnFwdSm80INS1_25CollectiveMainloopFwdSm80ILi8ELi1ELb0EN4cute5tupleIJNS5_1CILi128EEENS7_ILi64EEENS7_ILi192EEEEEELi192ENS_6half_tEfNS_4arch4Sm80ELb0ELb0ELb1ELb1ELb1ELb1ELb1ELb0EEENS1_21CollectiveEpilogueFwdINS6_IJS8_SA_S9_EEENS6_IJNS7_ILi1EEESI_SI_EEESC_SE_Li256ELb1ELb1ELb0ELb0EEENS1_19SingleTileSchedulerILb1ELb0ELb1ELi128EEEEEEEEEvNT_6ParamsE:
	.zero		1576


//--------------------- .nv.constant0._ZN7cutlass13device_kernelIN5flash19enable_sm80_to_sm89INS1_16FlashAttnFwdSm80INS1_25CollectiveMainloopFwdSm80ILi8ELi1ELb0EN4cute5tupleIJNS5_1CILi128EEENS7_ILi64EEENS7_ILi192EEEEEELi192ENS_6half_tEfNS_4arch4Sm80ELb0ELb1ELb1ELb0ELb1ELb0ELb1ELb0EEENS1_21CollectiveEpilogueFwdINS6_IJS8_SA_S9_EEENS6_IJNS7_ILi1EEESI_SI_EEESC_SE_Li256ELb0ELb1ELb0ELb0EEENS1_19SingleTileSchedulerILb0ELb0ELb1ELi128EEEEEEEEEvNT_6ParamsE --------------------------
	.section	.nv.constant0._ZN7cutlass13device_kernelIN5flash19enable_sm80_to_sm89INS1_16FlashAttnFwdSm80INS1_25CollectiveMainloopFwdSm80ILi8ELi1ELb0EN4cute5tupleIJNS5_1CILi128EEENS7_ILi64EEENS7_ILi192EEEEEELi192ENS_6half_tEfNS_4arch4Sm80ELb0ELb1ELb1ELb0ELb1ELb0ELb1ELb0EEENS1_21CollectiveEpilogueFwdINS6_IJS8_SA_S9_EEENS6_IJNS7_ILi1EEESI_SI_EEESC_SE_Li256ELb0ELb1ELb0ELb0EEENS1_19SingleTileSchedulerILb0ELb0ELb1ELi128EEEEEEEEEvNT_6ParamsE,"a",@progbits
	.sectionflags	@""
	.align	4
.nv.constant0._ZN7cutlass13device_kernelIN5flash19enable_sm80_to_sm89INS1_16FlashAttnFwdSm80INS1_25CollectiveMainloopFwdSm80ILi8ELi1ELb0EN4cute5tupleIJNS5_1CILi128EEENS7_ILi64EEENS7_ILi192EEEEEELi192ENS_6half_tEfNS_4arch4Sm80ELb0ELb1ELb1ELb0ELb1ELb0ELb1ELb0EEENS1_21CollectiveEpilogueFwdINS6_IJS8_SA_S9_EEENS6_IJNS7_ILi1EEESI_SI_EEESC_SE_Li256ELb0ELb1ELb0ELb0EEENS1_19SingleTileSchedulerILb0ELb0ELb1ELi128EEEEEEEEEvNT_6ParamsE:
	.zero		1576


//--------------------- .nv.constant0._ZN7cutlass13device_kernelIN5flash19enable_sm80_to_sm89INS1_16FlashAttnFwdSm80INS1_25CollectiveMainloopFwdSm80ILi8ELi1ELb0EN4cute5tupleIJNS5_1CILi128EEENS7_ILi64EEENS7_ILi192EEEEEELi192ENS_6half_tEfNS_4arch4Sm80ELb0ELb1ELb1ELb1ELb1ELb0ELb1ELb0EEENS1_21CollectiveEpilogueFwdINS6_IJS8_SA_S9_EEENS6_IJNS7_ILi1EEESI_SI_EEESC_SE_Li256ELb1ELb1ELb0ELb0EEENS1_19SingleTileSchedulerILb1ELb0ELb1ELi128EEEEEEEEEvNT_6ParamsE --------------------------
	.section	.nv.constant0._ZN7cutlass13device_kernelIN5flash19enable_sm80_to_sm89INS1_16FlashAttnFwdSm80INS1_25CollectiveMainloopFwdSm80ILi8ELi1ELb0EN4cute5tupleIJNS5_1CILi128EEENS7_ILi64EEENS7_ILi192EEEEEELi192ENS_6half_tEfNS_4arch4Sm80ELb0ELb1ELb1ELb1ELb1ELb0ELb1ELb0EEENS1_21CollectiveEpilogueFwdINS6_IJS8_SA_S9_EEENS6_IJNS7_ILi1EEESI_SI_EEESC_SE_Li256ELb1ELb1ELb0ELb0EEENS1_19SingleTileSchedulerILb1ELb0ELb1ELi128EEEEEEEEEvNT_6ParamsE,"a",@progbits
	.sectionflags	@""
	.align	4
.nv.constant0._ZN7cutlass13device_kernelIN5flash19enable_sm80_to_sm89INS1_16FlashAttnFwdSm80INS1_25CollectiveMainloopFwdSm80ILi8ELi1ELb0EN4cute5tupleIJNS5_1CILi128EEENS7_ILi64EEENS7_ILi192EEEEEELi192ENS_6half_tEfNS_4arch4Sm80ELb0ELb1ELb1ELb1ELb1ELb0ELb1ELb0EEENS1_21CollectiveEpilogueFwdINS6_IJS8_SA_S9_EEENS6_IJNS7_ILi1EEESI_SI_EEESC_SE_Li256ELb1ELb1ELb0ELb0EEENS1_19SingleTileSchedulerILb1ELb0ELb1ELi128EEEEEEEEEvNT_6ParamsE:
	.zero		1576


//--------------------- .nv.constant0._ZN7cutlass13device_kernelIN5flash19enable_sm80_to_sm89INS1_16FlashAttnFwdSm80INS1_25CollectiveMainloopFwdSm80ILi8ELi1ELb0EN4cute5tupleIJNS5_1CILi128EEENS7_ILi64EEENS7_ILi192EEEEEELi192ENS_6half_tEfNS_4arch4Sm80ELb0ELb1ELb1ELb1ELb1ELb1ELb1ELb0EEENS1_21CollectiveEpilogueFwdINS6_IJS8_SA_S9_EEENS6_IJNS7_ILi1EEESI_SI_EEESC_SE_Li256ELb1ELb1ELb0ELb0EEENS1_19SingleTileSchedulerILb1ELb0ELb1ELi128EEEEEEEEEvNT_6ParamsE --------------------------
	.section	.nv.constant0._ZN7cutlass13device_kernelIN5flash19enable_sm80_to_sm89INS1_16FlashAttnFwdSm80INS1_25CollectiveMainloopFwdSm80ILi8ELi1ELb0EN4cute5tupleIJNS5_1CILi128EEENS7_ILi64EEENS7_ILi192EEEEEELi192ENS_6half_tEfNS_4arch4Sm80ELb0ELb1ELb1ELb1ELb1ELb1ELb1ELb0EEENS1_21CollectiveEpilogueFwdINS6_IJS8_SA_S9_EEENS6_IJNS7_ILi1EEESI_SI_EEESC_SE_Li256ELb1ELb1ELb0ELb0EEENS1_19SingleTileSchedulerILb1ELb0ELb1ELi128EEEEEEEEEvNT_6ParamsE,"a",@progbits
	.sectionflags	@""
	.align	4
.nv.constant0._ZN7cutlass13device_kernelIN5flash19enable_sm80_to_sm89INS1_16FlashAttnFwdSm80INS1_25CollectiveMainloopFwdSm80ILi8ELi1ELb0EN4cute5tupleIJNS5_1CILi128EEENS7_ILi64EEENS7_ILi192EEEEEELi192ENS_6half_tEfNS_4arch4Sm80ELb0ELb1ELb1ELb1ELb1ELb1ELb1ELb0EEENS1_21CollectiveEpilogueFwdINS6_IJS8_SA_S9_EEENS6_IJNS7_ILi1EEESI_SI_EEESC_SE_Li256ELb1ELb1ELb0ELb0EEENS1_19SingleTileSchedulerILb1ELb0ELb1ELi128EEEEEEEEEvNT_6ParamsE:
	.zero		1576


//--------------------- .nv.constant0._ZN7cutlass13device_kernelIN5flash19enable_sm80_to_sm89INS1_16FlashAttnFwdSm80INS1_25CollectiveMainloopFwdSm80ILi8ELi1ELb0EN4cute5tupleIJNS5_1CILi128EEENS7_ILi64EEENS7_ILi192EEEEEELi192ENS_6half_tEfNS_4arch4Sm80ELb1ELb0ELb1ELb0ELb1ELb0ELb1ELb0EEENS1_21CollectiveEpilogueFwdINS6_IJS8_SA_S9_EEENS6_IJNS7_ILi1EEESI_SI_EEESC_SE_Li256ELb0ELb1ELb0ELb0EEENS1_30DynamicPersistentTileSchedulerILi256ELi256ELb0ELb1ELb0EEEEEEEEEvNT_6ParamsE --------------------------
	.section	.nv.constant0._ZN7cutlass13device_kernelIN5flash19enable_sm80_to_sm89INS1_16FlashAttnFwdSm80INS1_25CollectiveMainloopFwdSm80ILi8ELi1ELb0EN4cute5tupleIJNS5_1CILi128EEENS7_ILi64EEENS7_ILi192EEEEEELi192ENS_6half_tEfNS_4arch4Sm80ELb1ELb0ELb1ELb0ELb1ELb0ELb1ELb0EEENS1_21CollectiveEpilogueFwdINS6_IJS8_SA_S9_EEENS6_IJNS7_ILi1EEESI_SI_EEESC_SE_Li256ELb0ELb1ELb0ELb0EEENS1_30DynamicPersistentTileSchedulerILi256ELi256ELb0ELb1ELb0EEEEEEEEEvNT_6ParamsE,"a",@progbits
	.sectionflags	@""
	.align	4
.nv.constant0._ZN7cutlass13device_kernelIN5flash19enable_sm80_to_sm89INS1_16FlashAttnFwdSm80INS1_25CollectiveMainloopFwdSm80ILi8ELi1ELb0EN4cute5tupleIJNS5_1CILi128EEENS7_ILi64EEENS7_ILi192EEEEEELi192ENS_6half_tEfNS_4arch4Sm80ELb1ELb0ELb1ELb0ELb1ELb0ELb1ELb0EEENS1_21CollectiveEpilogueFwdINS6_IJS8_SA_S9_EEENS6_IJNS7_ILi1EEESI_SI_EEESC_SE_Li256ELb0ELb1ELb0ELb0EEENS1_30DynamicPersistentTileSchedulerILi256ELi256ELb0ELb1ELb0EEEEEEEEEvNT_6ParamsE:
	.zero		1592


//--------------------- .nv.constant0._ZN7cutlass13device_kernelIN5flash19enable_sm80_to_sm89INS1_16FlashAttnFwdSm80INS1_25CollectiveMainloopFwdSm80ILi8ELi1ELb0EN4cute5tupleIJNS5_1CILi128EEENS7_ILi64EEENS7_ILi192EEEEEELi192ENS_6half_tEfNS_4arch4Sm80ELb1ELb0ELb1ELb1ELb1ELb0ELb1ELb0EEENS1_21CollectiveEpilogueFwdINS6_IJS8_SA_S9_EEENS6_IJNS7_ILi1EEESI_SI_EEESC_SE_Li256ELb1ELb1ELb0ELb0EEENS1_19SingleTileSchedulerILb1ELb0ELb1ELi128EEEEEEEEEvNT_6ParamsE --------------------------
	.section	.nv.constant0._ZN7cutlass13device_kernelIN5flash19enable_sm80_to_sm89INS1_16FlashAttnFwdSm80INS1_25CollectiveMainloopFwdSm80ILi8ELi1ELb0EN4cute5tupleIJNS5_1CILi128EEENS7_ILi64EEENS7_ILi192EEEEEELi192ENS_6half_tEfNS_4arch4Sm80ELb1ELb0ELb1ELb1ELb1ELb0ELb1ELb0EEENS1_21CollectiveEpilogueFwdINS6_IJS8_SA_S9_EEENS6_IJNS7_ILi1EEESI_SI_EEESC_SE_Li256ELb1ELb1ELb0ELb0EEENS1_19SingleTileSchedulerILb1ELb0ELb1ELi128EEEEEEEEEvNT_6ParamsE,"a",@progbits
	.sectionflags	@""
	.align	4
.nv.constant0._ZN7cutlass13device_kernelIN5flash19enable_sm80_to_sm89INS1_16FlashAttnFwdSm80INS1_25CollectiveMainloopFwdSm80ILi8ELi1ELb0EN4cute5tupleIJNS5_1CILi128EEENS7_ILi64EEENS7_ILi192EEEEEELi192ENS_6half_tEfNS_4arch4Sm80ELb1ELb0ELb1ELb1ELb1ELb0ELb1ELb0EEENS1_21CollectiveEpilogueFwdINS6_IJS8_SA_S9_EEENS6_IJNS7_ILi1EEESI_SI_EEESC_SE_Li256ELb1ELb1ELb0ELb0EEENS1_19SingleTileSchedulerILb1ELb0ELb1ELi128EEEEEEEEEvNT_6ParamsE:
	.zero		1576


//--------------------- .nv.constant0._ZN7cutlass13device_kernelIN5flash19enable_sm80_to_sm89INS1_16FlashAttnFwdSm80INS1_25CollectiveMainloopFwdSm80ILi8ELi1ELb0EN4cute5tupleIJNS5_1CILi128EEENS7_ILi64EEENS7_ILi192EEEEEELi192ENS_6half_tEfNS_4arch4Sm80ELb1ELb0ELb1ELb1ELb1ELb1ELb1ELb0EEENS1_21CollectiveEpilogueFwdINS6_IJS8_SA_S9_EEENS6_IJNS7_ILi1EEESI_SI_EEESC_SE_Li256ELb1ELb1ELb0ELb0EEENS1_19SingleTileSchedulerILb1ELb0ELb1ELi128EEEEEEEEEvNT_6ParamsE --------------------------
	.section	.nv.constant0._ZN7cutlass13device_kernelIN5flash19enable_sm80_to_sm89INS1_16FlashAttnFwdSm80INS1_25CollectiveMainloopFwdSm80ILi8ELi1ELb0EN4cute5tupleIJNS5_1CILi128EEENS7_ILi64EEENS7_ILi192EEEEEELi192ENS_6half_tEfNS_4arch4Sm80ELb1ELb0ELb1ELb1ELb1ELb1ELb1ELb0EEENS1_21CollectiveEpilogueFwdINS6_IJS8_SA_S9_EEENS6_IJNS7_ILi1EEESI_SI_EEESC_SE_Li256ELb1ELb1ELb0ELb0EEENS1_19SingleTileSchedulerILb1ELb0ELb1ELi128EEEEEEEEEvNT_6ParamsE,"a",@progbits
	.sectionflags	@""
	.align	4
.nv.constant0._ZN7cutlass13device_kernelIN5flash19enable_sm80_to_sm89INS1_16FlashAttnFwdSm80INS1_25CollectiveMainloopFwdSm80ILi8ELi1ELb0EN4cute5tupleIJNS5_1CILi128EEENS7_ILi64EEENS7_ILi192EEEEEELi192ENS_6half_tEfNS_4arch4Sm80ELb1ELb0ELb1ELb1ELb1ELb1ELb1ELb0EEENS1_21CollectiveEpilogueFwdINS6_IJS8_SA_S9_EEENS6_IJNS7_ILi1EEESI_SI_EEESC_SE_Li256ELb1ELb1ELb0ELb0EEENS1_19SingleTileSchedulerILb1ELb0ELb1ELi128EEEEEEEEEvNT_6ParamsE:
	.zero		1576


//--------------------- .nv.constant0._ZN7cutlass13device_kernelIN5flash19enable_sm80_to_sm89INS1_16FlashAttnFwdSm80INS1_25CollectiveMainloopFwdSm80ILi8ELi2ELb0EN4cute5tupleIJNS5_1CILi128EEENS7_ILi64EEENS7_ILi192EEEEEELi192ENS_6half_tEfNS_4arch4Sm80ELb0ELb0ELb1ELb0ELb1ELb0ELb1ELb0EEENS1_21CollectiveEpilogueFwdINS6_IJS8_SA_S9_EEENS6_IJNS7_ILi1EEESI_SI_EEESC_SE_Li256ELb0ELb1ELb0ELb0EEENS1_19SingleTileSchedulerILb0ELb0ELb1ELi128EEEEEEEEEvNT_6ParamsE --------------------------
	.section	.nv.constant0._ZN7cutlass13device_kernelIN5flash19enable_sm80_to_sm89INS1_16FlashAttnFwdSm80INS1_25CollectiveMainloopFwdSm80ILi8ELi2ELb0EN4cute5tupleIJNS5_1CILi128EEENS7_ILi64EEENS7_ILi192EEEEEELi192ENS_6half_tEfNS_4arch4Sm80ELb0ELb0ELb1ELb0ELb1ELb0ELb1ELb0EEENS1_21CollectiveEpilogueFwdINS6_IJS8_SA_S9_EEENS6_IJNS7_ILi1EEESI_SI_EEESC_SE_Li256ELb0ELb1ELb0ELb0EEENS1_19SingleTileSchedulerILb0ELb0ELb1ELi128EEEEEEEEEvNT_6ParamsE,"a",@progbits
	.sectionflags	@""
	.align	4
.nv.constant0._ZN7cutlass13device_kernelIN5flash19enable_sm80_to_sm89INS1_16FlashAttnFwdSm80INS1_25CollectiveMainloopFwdSm80ILi8ELi2ELb0EN4cute5tupleIJNS5_1CILi128EEENS7_ILi64EEENS7_ILi192EEEEEELi192ENS_6half_tEfNS_4arch4Sm80ELb0ELb0ELb1ELb0ELb1ELb0ELb1ELb0EEENS1_21CollectiveEpilogueFwdINS6_IJS8_SA_S9_EEENS6_IJNS7_ILi1EEESI_SI_EEESC_SE_Li256ELb0ELb1ELb0ELb0EEENS1_19SingleTileSchedulerILb0ELb0ELb1ELi128EEEEEEEEEvNT_6ParamsE:
	.zero		1576


//--------------------- .nv.constant0._ZN7cutlass13device_kernelIN5flash19enable_sm80_to_sm89INS1_16FlashAttnFwdSm80INS1_25CollectiveMainloopFwdSm80ILi8ELi2ELb0EN4cute5tupleIJNS5_1CILi128EEENS7_ILi64EEENS7_ILi192EEEEEELi192ENS_6half_tEfNS_4arch4Sm80ELb0ELb0ELb1ELb1ELb1ELb0ELb1ELb0EEENS1_21CollectiveEpilogueFwdINS6_IJS8_SA_S9_EEENS6_IJNS7_ILi1EEESI_SI_EEESC_SE_Li256ELb1ELb1ELb0ELb0EEENS1_19SingleTileSchedulerILb1ELb0ELb1ELi128EEEEEEEEEvNT_6ParamsE --------------------------
	.section	.nv.constant0._ZN7cutlass13device_kernelIN5flash19enable_sm80_to_sm89INS1_16FlashAttnFwdSm80INS1_25CollectiveMainloopFwdSm80ILi8ELi2ELb0EN4cute5tupleIJNS5_1CILi128EEENS7_ILi64EEENS7_ILi192EEEEEELi192ENS_6half_tEfNS_4arch4Sm80ELb0ELb0ELb1ELb1ELb1ELb0ELb1ELb0EEENS1_21CollectiveEpilogueFwdINS6_IJS8_SA_S9_EEENS6_IJNS7_ILi1EEESI_SI_EEESC_SE_Li256ELb1ELb1ELb0ELb0EEENS1_19SingleTileSchedulerILb1ELb0ELb1ELi128EEEEEEEEEvNT_6ParamsE,"a",@progbits
	.sectionflags	@""
	.align	4
.nv.constant0._ZN7cutlass13device_kernelIN5flash19enable_sm80_to_sm89INS1_16FlashAttnFwdSm80INS1_25CollectiveMainloopFwdSm80ILi8ELi2ELb0EN4cute5tupleIJNS5_1CILi128EEENS7_ILi64EEENS7_ILi192EEEEEELi192ENS_6half_tEfNS_4arch4Sm80ELb0ELb0ELb1ELb1ELb1ELb0ELb1ELb0EEENS1_21CollectiveEpilogueFwdINS6_IJS8_SA_S9_EEENS6_IJNS7_ILi1EEESI_SI_EEESC_SE_Li256ELb1ELb1ELb0ELb0EEENS1_19SingleTileSchedulerILb1ELb0ELb1ELi128EEEEEEEEEvNT_6ParamsE:
	.zero		1576


//--------------------- .nv.constant0._ZN7cutlass13device_kernelIN5flash19enable_sm80_to_sm89INS1_16FlashAttnFwdSm80INS1_25CollectiveMainloopFwdSm80ILi8ELi2ELb0EN4cute5tupleIJNS5_1CILi128EEENS7_ILi64EEENS7_ILi192EEEEEELi192ENS_6half_tEfNS_4arch4Sm80ELb0ELb0ELb1ELb1ELb1ELb1ELb1ELb0EEENS1_21CollectiveEpilogueFwdINS6_IJS8_SA_S9_EEENS6_IJNS7_ILi1EEESI_SI_EEESC_SE_Li256ELb1ELb1ELb0ELb0EEENS1_19SingleTileSchedulerILb1ELb0ELb1ELi128EEEEEEEEEvNT_6ParamsE --------------------------
	.section	.nv.constant0._ZN7cutlass13device_kernelIN5flash19enable_sm80_to_sm89INS1_16FlashAttnFwdSm80INS1_25CollectiveMainloopFwdSm80ILi8ELi2ELb0EN4cute5tupleIJNS5_1CILi128EEENS7_ILi64EEENS7_ILi192EEEEEELi192ENS_6half_tEfNS_4arch4Sm80ELb0ELb0ELb1ELb1ELb1ELb1ELb1ELb0EEENS1_21CollectiveEpilogueFwdINS6_IJS8_SA_S9_EEENS6_IJNS7_ILi1EEESI_SI_EEESC_SE_Li256ELb1ELb1ELb0ELb0EEENS1_19SingleTileSchedulerILb1ELb0ELb1ELi128EEEEEEEEEvNT_6ParamsE,"a",@progbits
	.sectionflags	@""
	.align	4
.nv.constant0._ZN7cutlass13device_kernelIN5flash19enable_sm80_to_sm89INS1_16FlashAttnFwdSm80INS1_25CollectiveMainloopFwdSm80ILi8ELi2ELb0EN4cute5tupleIJNS5_1CILi128EEENS7_ILi64EEENS7_ILi192EEEEEELi192ENS_6half_tEfNS_4arch4Sm80ELb0ELb0ELb1ELb1ELb1ELb1ELb1ELb0EEENS1_21CollectiveEpilogueFwdINS6_IJS8_SA_S9_EEENS6_IJNS7_ILi1EEESI_SI_EEESC_SE_Li256ELb1ELb1ELb0ELb0EEENS1_19SingleTileSchedulerILb1ELb0ELb1ELi128EEEEEEEEEvNT_6ParamsE:
	.zero		1576


//--------------------- .nv.constant0._ZN7cutlass13device_kernelIN5flash19enable_sm80_to_sm89INS1_16FlashAttnFwdSm80INS1_25CollectiveMainloopFwdSm80ILi8ELi2ELb0EN4cute5tupleIJNS5_1CILi128EEENS7_ILi64EEENS7_ILi192EEEEEELi192ENS_6half_tEfNS_4arch4Sm80ELb0ELb1ELb1ELb0ELb1ELb0ELb1ELb0EEENS1_21CollectiveEpilogueFwdINS6_IJS8_SA_S9_EEENS6_IJNS7_ILi1EEESI_SI_EEESC_SE_Li256ELb0ELb1ELb0ELb0EEENS1_19SingleTileSchedulerILb0ELb0ELb1ELi128EEEEEEEEEvNT_6ParamsE --------------------------
	.section	.nv.constant0._ZN7cutlass13device_kernelIN5flash19enable_sm80_to_sm89INS1_16FlashAttnFwdSm80INS1_25CollectiveMainloopFwdSm80ILi8ELi2ELb0EN4cute5tupleIJNS5_1CILi128EEENS7_ILi64EEENS7_ILi192EEEEEELi192ENS_6half_tEfNS_4arch4Sm80ELb0ELb1ELb1ELb0ELb1ELb0ELb1ELb0EEENS1_21CollectiveEpilogueFwdINS6_IJS8_SA_S9_EEENS6_IJNS7_ILi1EEESI_SI_EEESC_SE_Li256ELb0ELb1ELb0ELb0EEENS1_19SingleTileSchedulerILb0ELb0ELb1ELi128EEEEEEEEEvNT_6ParamsE,"a",@progbits
	.sectionflags	@""
	.align	4
.nv.constant0._ZN7cutlass13device_kernelIN5flash19enable_sm80_to_sm89INS1_16FlashAttnFwdSm80INS1_25CollectiveMainloopFwdSm80ILi8ELi2ELb0EN4cute5tupleIJNS5_1CILi128EEENS7_ILi64EEENS7_ILi192EEEEEELi192ENS_6half_tEfNS_4arch4Sm80ELb0ELb1ELb1ELb0ELb1ELb0ELb1ELb0EEENS1_21CollectiveEpilogueFwdINS6_IJS8_SA_S9_EEENS6_IJNS7_ILi1EEESI_SI_EEESC_SE_Li256ELb0ELb1ELb0ELb0EEENS1_19SingleTileSchedulerILb0ELb0ELb1ELi128EEEEEEEEEvNT_6ParamsE:
	.zero		1576


//--------------------- .nv.constant0._ZN7cutlass13device_kernelIN5flash19enable_sm80_to_sm89INS1_16FlashAttnFwdSm80INS1_25CollectiveMainloopFwdSm80ILi8ELi2ELb0EN4cute5tupleIJNS5_1CILi128EEENS7_ILi64EEENS7_ILi192EEEEEELi192ENS_6half_tEfNS_4arch4Sm80ELb0ELb1ELb1ELb1ELb1ELb0ELb1ELb0EEENS1_21CollectiveEpilogueFwdINS6_IJS8_SA_S9_EEENS6_IJNS7_ILi1EEESI_SI_EEESC_SE_Li256ELb1ELb1ELb0ELb0EEENS1_19SingleTileSchedulerILb1ELb0ELb1ELi128EEEEEEEEEvNT_6ParamsE --------------------------
	.section	.nv.constant0._ZN7cutlass13device_kernelIN5flash19enable_sm80_to_sm89INS1_16FlashAttnFwdSm80INS1_25CollectiveMainloopFwdSm80ILi8ELi2ELb0EN4cute5tupleIJNS5_1CILi128EEENS7_ILi64EEENS7_ILi192EEEEEELi192ENS_6half_tEfNS_4arch4Sm80ELb0ELb1ELb1ELb1ELb1ELb0ELb1ELb0EEENS1_21CollectiveEpilogueFwdINS6_IJS8_SA_S9_EEENS6_IJNS7_ILi1EEESI_SI_EEESC_SE_Li256ELb1ELb1ELb0ELb0EEENS1_19SingleTileSchedulerILb1ELb0ELb1ELi128EEEEEEEEEvNT_6ParamsE,"a",@progbits
	.sectionflags	@""
	.align	4
.nv.constant0._ZN7cutlass13device_kernelIN5flash19enable_sm80_to_sm89INS1_16FlashAttnFwdSm80INS1_25CollectiveMainloopFwdSm80ILi8ELi2ELb0EN4cute5tupleIJNS5_1CILi128EEENS7_ILi64EEENS7_ILi192EEEEEELi192ENS_6half_tEfNS_4arch4Sm80ELb0ELb1ELb1ELb1ELb1ELb0ELb1ELb0EEENS1_21CollectiveEpilogueFwdINS6_IJS8_SA_S9_EEENS6_IJNS7_ILi1EEESI_SI_EEESC_SE_Li256ELb1ELb1ELb0ELb0EEENS1_19SingleTileSchedulerILb1ELb0ELb1ELi128EEEEEEEEEvNT_6ParamsE:
	.zero		1576


//--------------------- .nv.constant0._ZN7cutlass13device_kernelIN5flash19enable_sm80_to_sm89INS1_16FlashAttnFwdSm80INS1_25CollectiveMainloopFwdSm80ILi8ELi2ELb0EN4cute5tupleIJNS5_1CILi128EEENS7_ILi64EEENS7_ILi192EEEEEELi192ENS_6half_tEfNS_4arch4Sm80ELb0ELb1ELb1ELb1ELb1ELb1ELb1ELb0EEENS1_21CollectiveEpilogueFwdINS6_IJS8_SA_S9_EEENS6_IJNS7_ILi1EEESI_SI_EEESC_SE_Li256ELb1ELb1ELb0ELb0EEENS1_19SingleTileSchedulerILb1ELb0ELb1ELi128EEEEEEEEEvNT_6ParamsE --------------------------
	.section	.nv.constant0._ZN7cutlass13device_kernelIN5flash19enable_sm80_to_sm89INS1_16FlashAttnFwdSm80INS1_25CollectiveMainloopFwdSm80ILi8ELi2ELb0EN4cute5tupleIJNS5_1CILi128EEENS7_ILi64EEENS7_ILi192EEEEEELi192ENS_6half_tEfNS_4arch4Sm80ELb0ELb1ELb1ELb1ELb1ELb1ELb1ELb0EEENS1_21CollectiveEpilogueFwdINS6_IJS8_SA_S9_EEENS6_IJNS7_ILi1EEESI_SI_EEESC_SE_Li256ELb1ELb1ELb0ELb0EEENS1_19SingleTileSchedulerILb1ELb0ELb1ELi128EEEEEEEEEvNT_6ParamsE,"a",@progbits
	.sectionflags	@""
	.align	4
.nv.constant0._ZN7cutlass13device_kernelIN5flash19enable_sm80_to_sm89INS1_16FlashAttnFwdSm80INS1_25CollectiveMainloopFwdSm80ILi8ELi2ELb0EN4cute5tupleIJNS5_1CILi128EEENS7_ILi64EEENS7_ILi192EEEEEELi192ENS_6half_tEfNS_4arch4Sm80ELb0ELb1ELb1ELb1ELb1ELb1ELb1ELb0EEENS1_21CollectiveEpilogueFwdINS6_IJS8_SA_S9_EEENS6_IJNS7_ILi1EEESI_SI_EEESC_SE_Li256ELb1ELb1ELb0ELb0EEENS1_19SingleTileSchedulerILb1ELb0ELb1ELi128EEEEEEEEEvNT_6ParamsE:
	.zero		1576


//--------------------- .nv.constant0._ZN7cutlass13device_kernelIN5flash19enable_sm80_to_sm89INS1_16FlashAttnFwdSm80INS1_25CollectiveMainloopFwdSm80ILi8ELi2ELb0EN4cute5tupleIJNS5_1CILi128EEENS7_ILi64EEENS7_ILi192EEEEEELi192ENS_6half_tEfNS_4arch4Sm80ELb1ELb0ELb1ELb0ELb1ELb0ELb1ELb0EEENS1_21CollectiveEpilogueFwdINS6_IJS8_SA_S9_EEENS6_IJNS7_ILi1EEESI_SI_EEESC_SE_Li256ELb0ELb1ELb0ELb0EEENS1_30DynamicPersistentTileSchedulerILi256ELi256ELb0ELb1ELb0EEEEEEEEEvNT_6ParamsE --------------------------
	.section	.nv.constant0._ZN7cutlass13device_kernelIN5flash19enable_sm80_to_sm89INS1_16FlashAttnFwdSm80INS1_25CollectiveMainloopFwdSm80ILi8ELi2ELb0EN4cute5tupleIJNS5_1CILi128EEENS7_ILi64EEENS7_ILi192EEEEEELi192ENS_6half_tEfNS_4arch4Sm80ELb1ELb0ELb1ELb0ELb1ELb0ELb1ELb0EEENS1_21CollectiveEpilogueFwdINS6_IJS8_SA_S9_EEENS6_IJNS7_ILi1EEESI_SI_EEESC_SE_Li256ELb0ELb1ELb0ELb0EEENS1_30DynamicPersistentTileSchedulerILi256ELi256ELb0ELb1ELb0EEEEEEEEEvNT_6ParamsE,"a",@progbits
	.sectionflags	@""
	.align	4
.nv.constant0._ZN7cutlass13device_kernelIN5flash19enable_sm80_to_sm89INS1_16FlashAttnFwdSm80INS1_25CollectiveMainloopFwdSm80ILi8ELi2ELb0EN4cute5tupleIJNS5_1CILi128EEENS7_ILi64EEENS7_ILi192EEEEEELi192ENS_6half_tEfNS_4arch4Sm80ELb1ELb0ELb1ELb0ELb1ELb0ELb1ELb0EEENS1_21CollectiveEpilogueFwdINS6_IJS8_SA_S9_EEENS6_IJNS7_ILi1EEESI_SI_EEESC_SE_Li256ELb0ELb1ELb0ELb0EEENS1_30DynamicPersistentTileSchedulerILi256ELi256ELb0ELb1ELb0EEEEEEEEEvNT_6ParamsE:
	.zero		1592


//--------------------- .nv.constant0._ZN7cutlass13device_kernelIN5flash19enable_sm80_to_sm89INS1_16FlashAttnFwdSm80INS1_25CollectiveMainloopFwdSm80ILi8ELi2ELb0EN4cute5tupleIJNS5_1CILi128EEENS7_ILi64EEENS7_ILi192EEEEEELi192ENS_6half_tEfNS_4arch4Sm80ELb1ELb0ELb1ELb1ELb1ELb0ELb1ELb0EEENS1_21CollectiveEpilogueFwdINS6_IJS8_SA_S9_EEENS6_IJNS7_ILi1EEESI_SI_EEESC_SE_Li256ELb1ELb1ELb0ELb0EEENS1_19SingleTileSchedulerILb1ELb0ELb1ELi128EEEEEEEEEvNT_6ParamsE --------------------------
	.section	.nv.constant0._ZN7cutlass13device_kernelIN5flash19enable_sm80_to_sm89INS1_16FlashAttnFwdSm80INS1_25CollectiveMainloopFwdSm80ILi8ELi2ELb0EN4cute5tupleIJNS5_1CILi128EEENS7_ILi64EEENS7_ILi192EEEEEELi192ENS_6half_tEfNS_4arch4Sm80ELb1ELb0ELb1ELb1ELb1ELb0ELb1ELb0EEENS1_21CollectiveEpilogueFwdINS6_IJS8_SA_S9_EEENS6_IJNS7_ILi1EEESI_SI_EEESC_SE_Li256ELb1ELb1ELb0ELb0EEENS1_19SingleTileSchedulerILb1ELb0ELb1ELi128EEEEEEEEEvNT_6ParamsE,"a",@progbits
	.sectionflags	@""
	.align	4
.nv.constant0._ZN7cutlass13device_kernelIN5flash19enable_sm80_to_sm89INS1_16FlashAttnFwdSm80INS1_25CollectiveMainloopFwdSm80ILi8ELi2ELb0EN4cute5tupleIJNS5_1CILi128EEENS7_ILi64EEENS7_ILi192EEEEEELi192ENS_6half_tEfNS_4arch4Sm80ELb1ELb0ELb1ELb1ELb1ELb0ELb1ELb0EEENS1_21CollectiveEpilogueFwdINS6_IJS8_SA_S9_EEENS6_IJNS7_ILi1EEESI_SI_EEESC_SE_Li256ELb1ELb1ELb0ELb0EEENS1_19SingleTileSchedulerILb1ELb0ELb1ELi128EEEEEEEEEvNT_6ParamsE:
	.zero		1576


//--------------------- .nv.constant0._ZN7cutlass13device_kernelIN5flash19enable_sm80_to_sm89INS1_16FlashAttnFwdSm80INS1_25CollectiveMainloopFwdSm80ILi8ELi2ELb0EN4cute5tupleIJNS5_1CILi128EEENS7_ILi64EEENS7_ILi192EEEEEELi192ENS_6half_tEfNS_4arch4Sm80ELb1ELb0ELb1ELb1ELb1ELb1ELb1ELb0EEENS1_21CollectiveEpilogueFwdINS6_IJS8_SA_S9_EEENS6_IJNS7_ILi1EEESI_SI_EEESC_SE_Li256ELb1ELb1ELb0ELb0EEENS1_19SingleTileSchedulerILb1ELb0ELb1ELi128EEEEEEEEEvNT_6ParamsE --------------------------
	.section	.nv.constant0._ZN7cutlass13device_kernelIN5flash19enable_sm80_to_sm89INS1_16FlashAttnFwdSm80INS1_25CollectiveMainloopFwdSm80ILi8ELi2ELb0EN4cute5tupleIJNS5_1CILi128EEENS7_ILi64EEENS7_ILi192EEEEEELi192ENS_6half_tEfNS_4arch4Sm80ELb1ELb0ELb1ELb1ELb1ELb1ELb1ELb0EEENS1_21CollectiveEpilogueFwdINS6_IJS8_SA_S9_EEENS6_IJNS7_ILi1EEESI_SI_EEESC_SE_Li256ELb1ELb1ELb0ELb0EEENS1_19SingleTileSchedulerILb1ELb0ELb1ELi128EEEEEEEEEvNT_6ParamsE,"a",@progbits
	.sectionflags	@""
	.align	4
.nv.constant0._ZN7cutlass13device_kernelIN5flash19enable_sm80_to_sm89INS1_16FlashAttnFwdSm80INS1_25CollectiveMainloopFwdSm80ILi8ELi2ELb0EN4cute5tupleIJNS5_1CILi128EEENS7_ILi64EEENS7_ILi192EEEEEELi192ENS_6half_tEfNS_4arch4Sm80ELb1ELb0ELb1ELb1ELb1ELb1ELb1ELb0EEENS1_21CollectiveEpilogueFwdINS6_IJS8_SA_S9_EEENS6_IJNS7_ILi1EEESI_SI_EEESC_SE_Li256ELb1ELb1ELb0ELb0EEENS1_19SingleTileSchedulerILb1ELb0ELb1ELi128EEEEEEEEEvNT_6ParamsE:
	.zero		1576


//--------------------- SYMBOLS --------------------------

	.type		.nv.reservedSmem.offset0,@object
	.size		.nv.reservedSmem.offset0,0x4
